//
// Generated by NVIDIA NVVM Compiler
//
// Compiler Build ID: CL-36424714
// Cuda compilation tools, release 13.0, V13.0.88
// Based on NVVM 20.0.0
//

.version 9.0
.target sm_100
.address_size 64

	// .globl	_Z6matmulPfS_S_iii
.extern .func  (.param .b64 func_retval0) malloc
(
	.param .b64 malloc_param_0
)
;
.extern .func free
(
	.param .b64 free_param_0
)
;
.global .align 4 .b8 precalc_xorwow_matrix[102400];
.global .align 4 .b8 precalc_xorwow_offset_matrix[102400];
.global .align 4 .b8 mrg32k3aM1[2304];
.global .align 4 .b8 mrg32k3aM2[2304];
.global .align 4 .b8 mrg32k3aM1SubSeq[2016];
.global .align 4 .b8 mrg32k3aM2SubSeq[2016];
.global .align 4 .b8 mrg32k3aM1Seq[2304];
.global .align 4 .b8 mrg32k3aM2Seq[2304];
.const .align 8 .b8 __cr_lgamma_table[72];
.extern .shared .align 16 .b8 shared_mem[];

.visible .entry _Z6matmulPfS_S_iii(
	.param .u64 .ptr .align 1 _Z6matmulPfS_S_iii_param_0,
	.param .u64 .ptr .align 1 _Z6matmulPfS_S_iii_param_1,
	.param .u64 .ptr .align 1 _Z6matmulPfS_S_iii_param_2,
	.param .u32 _Z6matmulPfS_S_iii_param_3,
	.param .u32 _Z6matmulPfS_S_iii_param_4,
	.param .u32 _Z6matmulPfS_S_iii_param_5
)
{
	.reg .pred 	%p<13>;
	.reg .b32 	%r<41>;
	.reg .b32 	%f<68>;
	.reg .b64 	%rd<53>;

	ld.param.u64 	%rd7, [_Z6matmulPfS_S_iii_param_0];
	ld.param.u64 	%rd8, [_Z6matmulPfS_S_iii_param_1];
	ld.param.u64 	%rd6, [_Z6matmulPfS_S_iii_param_2];
	ld.param.u32 	%r20, [_Z6matmulPfS_S_iii_param_3];
	ld.param.u32 	%r18, [_Z6matmulPfS_S_iii_param_4];
	ld.param.u32 	%r19, [_Z6matmulPfS_S_iii_param_5];
	cvta.to.global.u64 	%rd1, %rd8;
	cvta.to.global.u64 	%rd2, %rd7;
	mov.u32 	%r21, %ctaid.y;
	mov.u32 	%r22, %ntid.y;
	mov.u32 	%r23, %tid.y;
	mad.lo.s32 	%r1, %r21, %r22, %r23;
	mov.u32 	%r24, %ctaid.x;
	mov.u32 	%r25, %ntid.x;
	mov.u32 	%r26, %tid.x;
	mad.lo.s32 	%r2, %r24, %r25, %r26;
	setp.ge.s32 	%p1, %r1, %r20;
	setp.ge.s32 	%p2, %r2, %r19;
	or.pred  	%p3, %p1, %p2;
	@%p3 bra 	$L__BB0_14;
	setp.lt.s32 	%p4, %r18, 1;
	mov.f32 	%f67, 0f00000000;
	@%p4 bra 	$L__BB0_13;
	mul.lo.s32 	%r3, %r18, %r1;
	and.b32  	%r4, %r18, 7;
	setp.lt.u32 	%p5, %r18, 8;
	mov.f32 	%f67, 0f00000000;
	mov.b32 	%r39, 0;
	@%p5 bra 	$L__BB0_5;
	and.b32  	%r39, %r18, 2147483640;
	neg.s32 	%r37, %r39;
	shl.b32 	%r7, %r19, 3;
	mul.wide.u32 	%rd9, %r3, 4;
	add.s64 	%rd10, %rd9, %rd2;
	add.s64 	%rd52, %rd10, 16;
	mov.f32 	%f67, 0f00000000;
	mul.wide.s32 	%rd13, %r19, 4;
	mov.u32 	%r36, %r2;
$L__BB0_4:
	.pragma "nounroll";
	ld.global.f32 	%f17, [%rd52+-16];
	mul.wide.s32 	%rd11, %r36, 4;
	add.s64 	%rd12, %rd1, %rd11;
	ld.global.f32 	%f18, [%rd12];
	fma.rn.f32 	%f19, %f17, %f18, %f67;
	ld.global.f32 	%f20, [%rd52+-12];
	add.s64 	%rd14, %rd12, %rd13;
	ld.global.f32 	%f21, [%rd14];
	fma.rn.f32 	%f22, %f20, %f21, %f19;
	ld.global.f32 	%f23, [%rd52+-8];
	add.s64 	%rd15, %rd14, %rd13;
	ld.global.f32 	%f24, [%rd15];
	fma.rn.f32 	%f25, %f23, %f24, %f22;
	ld.global.f32 	%f26, [%rd52+-4];
	add.s64 	%rd16, %rd15, %rd13;
	ld.global.f32 	%f27, [%rd16];
	fma.rn.f32 	%f28, %f26, %f27, %f25;
	ld.global.f32 	%f29, [%rd52];
	add.s64 	%rd17, %rd16, %rd13;
	ld.global.f32 	%f30, [%rd17];
	fma.rn.f32 	%f31, %f29, %f30, %f28;
	ld.global.f32 	%f32, [%rd52+4];
	add.s64 	%rd18, %rd17, %rd13;
	ld.global.f32 	%f33, [%rd18];
	fma.rn.f32 	%f34, %f32, %f33, %f31;
	ld.global.f32 	%f35, [%rd52+8];
	add.s64 	%rd19, %rd18, %rd13;
	ld.global.f32 	%f36, [%rd19];
	fma.rn.f32 	%f37, %f35, %f36, %f34;
	ld.global.f32 	%f38, [%rd52+12];
	add.s64 	%rd20, %rd19, %rd13;
	ld.global.f32 	%f39, [%rd20];
	fma.rn.f32 	%f67, %f38, %f39, %f37;
	add.s32 	%r37, %r37, 8;
	add.s32 	%r36, %r36, %r7;
	add.s64 	%rd52, %rd52, 32;
	setp.ne.s32 	%p6, %r37, 0;
	@%p6 bra 	$L__BB0_4;
$L__BB0_5:
	setp.eq.s32 	%p7, %r4, 0;
	@%p7 bra 	$L__BB0_13;
	and.b32  	%r13, %r18, 3;
	setp.lt.u32 	%p8, %r4, 4;
	@%p8 bra 	$L__BB0_8;
	add.s32 	%r28, %r39, %r3;
	mul.wide.u32 	%rd21, %r28, 4;
	add.s64 	%rd22, %rd2, %rd21;
	ld.global.f32 	%f41, [%rd22];
	mad.lo.s32 	%r29, %r39, %r19, %r2;
	mul.wide.s32 	%rd23, %r29, 4;
	add.s64 	%rd24, %rd1, %rd23;
	ld.global.f32 	%f42, [%rd24];
	fma.rn.f32 	%f43, %f41, %f42, %f67;
	cvt.u64.u32 	%rd25, %r3;
	cvt.u64.u32 	%rd26, %r39;
	add.s64 	%rd27, %rd26, %rd25;
	shl.b64 	%rd28, %rd27, 2;
	add.s64 	%rd29, %rd2, %rd28;
	ld.global.f32 	%f44, [%rd29+4];
	mul.wide.s32 	%rd30, %r19, 4;
	add.s64 	%rd31, %rd24, %rd30;
	ld.global.f32 	%f45, [%rd31];
	fma.rn.f32 	%f46, %f44, %f45, %f43;
	ld.global.f32 	%f47, [%rd29+8];
	add.s64 	%rd32, %rd31, %rd30;
	ld.global.f32 	%f48, [%rd32];
	fma.rn.f32 	%f49, %f47, %f48, %f46;
	ld.global.f32 	%f50, [%rd29+12];
	add.s64 	%rd33, %rd32, %rd30;
	ld.global.f32 	%f51, [%rd33];
	fma.rn.f32 	%f67, %f50, %f51, %f49;
	add.s32 	%r39, %r39, 4;
$L__BB0_8:
	setp.eq.s32 	%p9, %r13, 0;
	@%p9 bra 	$L__BB0_13;
	setp.eq.s32 	%p10, %r13, 1;
	@%p10 bra 	$L__BB0_11;
	add.s32 	%r30, %r39, %r3;
	mul.wide.u32 	%rd34, %r30, 4;
	add.s64 	%rd35, %rd2, %rd34;
	ld.global.f32 	%f53, [%rd35];
	mad.lo.s32 	%r31, %r39, %r19, %r2;
	mul.wide.s32 	%rd36, %r31, 4;
	add.s64 	%rd37, %rd1, %rd36;
	ld.global.f32 	%f54, [%rd37];
	fma.rn.f32 	%f55, %f53, %f54, %f67;
	cvt.u64.u32 	%rd38, %r3;
	cvt.u64.u32 	%rd39, %r39;
	add.s64 	%rd40, %rd39, %rd38;
	shl.b64 	%rd41, %rd40, 2;
	add.s64 	%rd42, %rd2, %rd41;
	ld.global.f32 	%f56, [%rd42+4];
	mul.wide.s32 	%rd43, %r19, 4;
	add.s64 	%rd44, %rd37, %rd43;
	ld.global.f32 	%f57, [%rd44];
	fma.rn.f32 	%f67, %f56, %f57, %f55;
	add.s32 	%r39, %r39, 2;
$L__BB0_11:
	and.b32  	%r32, %r18, 1;
	setp.eq.b32 	%p11, %r32, 1;
	not.pred 	%p12, %p11;
	@%p12 bra 	$L__BB0_13;
	add.s32 	%r33, %r39, %r3;
	mul.wide.u32 	%rd45, %r33, 4;
	add.s64 	%rd46, %rd2, %rd45;
	ld.global.f32 	%f58, [%rd46];
	mad.lo.s32 	%r34, %r39, %r19, %r2;
	mul.wide.s32 	%rd47, %r34, 4;
	add.s64 	%rd48, %rd1, %rd47;
	ld.global.f32 	%f59, [%rd48];
	fma.rn.f32 	%f67, %f58, %f59, %f67;
$L__BB0_13:
	mad.lo.s32 	%r35, %r19, %r1, %r2;
	cvta.to.global.u64 	%rd49, %rd6;
	mul.wide.s32 	%rd50, %r35, 4;
	add.s64 	%rd51, %rd49, %rd50;
	st.global.f32 	[%rd51], %f67;
$L__BB0_14:
	ret;

}
	// .globl	_Z24initialize_random_matrixPfiiy
.visible .entry _Z24initialize_random_matrixPfiiy(
	.param .u64 .ptr .align 1 _Z24initialize_random_matrixPfiiy_param_0,
	.param .u32 _Z24initialize_random_matrixPfiiy_param_1,
	.param .u32 _Z24initialize_random_matrixPfiiy_param_2,
	.param .u64 _Z24initialize_random_matrixPfiiy_param_3
)
{
	.local .align 8 .b8 	__local_depot1[48];
	.reg .b64 	%SP;
	.reg .b64 	%SPL;
	.reg .pred 	%p<65>;
	.reg .b32 	%r<1224>;
	.reg .b32 	%f<4>;
	.reg .b64 	%rd<30>;

	mov.u64 	%SPL, __local_depot1;
	ld.param.u32 	%r558, [_Z24initialize_random_matrixPfiiy_param_1];
	ld.param.u32 	%r559, [_Z24initialize_random_matrixPfiiy_param_2];
	ld.param.u64 	%rd11, [_Z24initialize_random_matrixPfiiy_param_3];
	mov.u32 	%r560, %ctaid.x;
	mov.u32 	%r1, %ntid.x;
	mov.u32 	%r561, %tid.x;
	mad.lo.s32 	%r931, %r560, %r1, %r561;
	mul.lo.s32 	%r3, %r559, %r558;
	setp.ge.s32 	%p1, %r931, %r3;
	@%p1 bra 	$L__BB1_118;
	add.u64 	%rd1, %SPL, 0;
	cvt.u32.u64 	%r562, %rd11;
	xor.b32  	%r563, %r562, -1429050551;
	mul.lo.s32 	%r564, %r563, 1099087573;
	{ .reg .b32 tmp; mov.b64 {tmp, %r565}, %rd11; }
	xor.b32  	%r566, %r565, -136515619;
	mul.lo.s32 	%r567, %r566, -1703105765;
	add.s32 	%r568, %r564, %r567;
	add.s32 	%r4, %r564, 123456789;
	xor.b32  	%r5, %r564, 362436069;
	add.s32 	%r6, %r567, 521288629;
	xor.b32  	%r7, %r567, 88675123;
	add.s32 	%r8, %r564, 5783321;
	add.s32 	%r9, %r568, 6977678;
	mov.u32 	%r569, %nctaid.x;
	mul.lo.s32 	%r10, %r1, %r569;
$L__BB1_2:
	cvt.s64.s32 	%rd29, %r931;
	st.local.u32 	[%rd1+4], %r4;
	st.local.v2.u32 	[%rd1+8], {%r5, %r6};
	st.local.v2.u32 	[%rd1+16], {%r7, %r8};
	setp.eq.s32 	%p2, %r931, 0;
	mov.u32 	%r950, %r8;
	mov.u32 	%r951, %r7;
	mov.u32 	%r952, %r6;
	mov.u32 	%r953, %r5;
	mov.u32 	%r954, %r4;
	@%p2 bra 	$L__BB1_117;
	mov.b32 	%r937, 0;
	mov.u32 	%r950, %r8;
	mov.u32 	%r951, %r7;
	mov.u32 	%r952, %r6;
	mov.u32 	%r953, %r5;
	mov.u32 	%r954, %r4;
$L__BB1_4:
	mov.u64 	%rd3, %rd29;
	and.b64  	%rd4, %rd3, 3;
	setp.eq.s64 	%p3, %rd4, 0;
	@%p3 bra 	$L__BB1_116;
	mul.wide.u32 	%rd13, %r937, 3200;
	mov.u64 	%rd14, precalc_xorwow_matrix;
	add.s64 	%rd5, %rd14, %rd13;
	mov.b32 	%r950, 0;
	mov.u32 	%r951, %r950;
	mov.u32 	%r952, %r950;
	mov.u32 	%r953, %r950;
	mov.u32 	%r954, %r950;
	mov.u32 	%r943, %r950;
$L__BB1_6:
	mul.wide.u32 	%rd15, %r943, 4;
	add.s64 	%rd16, %rd1, %rd15;
	ld.local.u32 	%r24, [%rd16+4];
	shl.b32 	%r25, %r943, 5;
	mov.b32 	%r949, 0;
$L__BB1_7:
	.pragma "nounroll";
	shr.u32 	%r573, %r24, %r949;
	and.b32  	%r574, %r573, 1;
	setp.eq.b32 	%p4, %r574, 1;
	not.pred 	%p5, %p4;
	add.s32 	%r575, %r25, %r949;
	mul.lo.s32 	%r576, %r575, 5;
	mul.wide.u32 	%rd17, %r576, 4;
	add.s64 	%rd6, %rd5, %rd17;
	@%p5 bra 	$L__BB1_9;
	ld.global.u32 	%r577, [%rd6];
	xor.b32  	%r954, %r954, %r577;
	ld.global.u32 	%r578, [%rd6+4];
	xor.b32  	%r953, %r953, %r578;
	ld.global.u32 	%r579, [%rd6+8];
	xor.b32  	%r952, %r952, %r579;
	ld.global.u32 	%r580, [%rd6+12];
	xor.b32  	%r951, %r951, %r580;
	ld.global.u32 	%r581, [%rd6+16];
	xor.b32  	%r950, %r950, %r581;
$L__BB1_9:
	and.b32  	%r583, %r573, 2;
	setp.eq.s32 	%p6, %r583, 0;
	@%p6 bra 	$L__BB1_11;
	ld.global.u32 	%r584, [%rd6+20];
	xor.b32  	%r954, %r954, %r584;
	ld.global.u32 	%r585, [%rd6+24];
	xor.b32  	%r953, %r953, %r585;
	ld.global.u32 	%r586, [%rd6+28];
	xor.b32  	%r952, %r952, %r586;
	ld.global.u32 	%r587, [%rd6+32];
	xor.b32  	%r951, %r951, %r587;
	ld.global.u32 	%r588, [%rd6+36];
	xor.b32  	%r950, %r950, %r588;
$L__BB1_11:
	and.b32  	%r590, %r573, 4;
	setp.eq.s32 	%p7, %r590, 0;
	@%p7 bra 	$L__BB1_13;
	ld.global.u32 	%r591, [%rd6+40];
	xor.b32  	%r954, %r954, %r591;
	ld.global.u32 	%r592, [%rd6+44];
	xor.b32  	%r953, %r953, %r592;
	ld.global.u32 	%r593, [%rd6+48];
	xor.b32  	%r952, %r952, %r593;
	ld.global.u32 	%r594, [%rd6+52];
	xor.b32  	%r951, %r951, %r594;
	ld.global.u32 	%r595, [%rd6+56];
	xor.b32  	%r950, %r950, %r595;
$L__BB1_13:
	and.b32  	%r597, %r573, 8;
	setp.eq.s32 	%p8, %r597, 0;
	@%p8 bra 	$L__BB1_15;
	ld.global.u32 	%r598, [%rd6+60];
	xor.b32  	%r954, %r954, %r598;
	ld.global.u32 	%r599, [%rd6+64];
	xor.b32  	%r953, %r953, %r599;
	ld.global.u32 	%r600, [%rd6+68];
	xor.b32  	%r952, %r952, %r600;
	ld.global.u32 	%r601, [%rd6+72];
	xor.b32  	%r951, %r951, %r601;
	ld.global.u32 	%r602, [%rd6+76];
	xor.b32  	%r950, %r950, %r602;
$L__BB1_15:
	and.b32  	%r604, %r573, 16;
	setp.eq.s32 	%p9, %r604, 0;
	@%p9 bra 	$L__BB1_17;
	ld.global.u32 	%r605, [%rd6+80];
	xor.b32  	%r954, %r954, %r605;
	ld.global.u32 	%r606, [%rd6+84];
	xor.b32  	%r953, %r953, %r606;
	ld.global.u32 	%r607, [%rd6+88];
	xor.b32  	%r952, %r952, %r607;
	ld.global.u32 	%r608, [%rd6+92];
	xor.b32  	%r951, %r951, %r608;
	ld.global.u32 	%r609, [%rd6+96];
	xor.b32  	%r950, %r950, %r609;
$L__BB1_17:
	and.b32  	%r611, %r573, 32;
	setp.eq.s32 	%p10, %r611, 0;
	@%p10 bra 	$L__BB1_19;
	ld.global.u32 	%r612, [%rd6+100];
	xor.b32  	%r954, %r954, %r612;
	ld.global.u32 	%r613, [%rd6+104];
	xor.b32  	%r953, %r953, %r613;
	ld.global.u32 	%r614, [%rd6+108];
	xor.b32  	%r952, %r952, %r614;
	ld.global.u32 	%r615, [%rd6+112];
	xor.b32  	%r951, %r951, %r615;
	ld.global.u32 	%r616, [%rd6+116];
	xor.b32  	%r950, %r950, %r616;
$L__BB1_19:
	and.b32  	%r618, %r573, 64;
	setp.eq.s32 	%p11, %r618, 0;
	@%p11 bra 	$L__BB1_21;
	ld.global.u32 	%r619, [%rd6+120];
	xor.b32  	%r954, %r954, %r619;
	ld.global.u32 	%r620, [%rd6+124];
	xor.b32  	%r953, %r953, %r620;
	ld.global.u32 	%r621, [%rd6+128];
	xor.b32  	%r952, %r952, %r621;
	ld.global.u32 	%r622, [%rd6+132];
	xor.b32  	%r951, %r951, %r622;
	ld.global.u32 	%r623, [%rd6+136];
	xor.b32  	%r950, %r950, %r623;
$L__BB1_21:
	and.b32  	%r625, %r573, 128;
	setp.eq.s32 	%p12, %r625, 0;
	@%p12 bra 	$L__BB1_23;
	ld.global.u32 	%r626, [%rd6+140];
	xor.b32  	%r954, %r954, %r626;
	ld.global.u32 	%r627, [%rd6+144];
	xor.b32  	%r953, %r953, %r627;
	ld.global.u32 	%r628, [%rd6+148];
	xor.b32  	%r952, %r952, %r628;
	ld.global.u32 	%r629, [%rd6+152];
	xor.b32  	%r951, %r951, %r629;
	ld.global.u32 	%r630, [%rd6+156];
	xor.b32  	%r950, %r950, %r630;
$L__BB1_23:
	and.b32  	%r632, %r573, 256;
	setp.eq.s32 	%p13, %r632, 0;
	@%p13 bra 	$L__BB1_25;
	ld.global.u32 	%r633, [%rd6+160];
	xor.b32  	%r954, %r954, %r633;
	ld.global.u32 	%r634, [%rd6+164];
	xor.b32  	%r953, %r953, %r634;
	ld.global.u32 	%r635, [%rd6+168];
	xor.b32  	%r952, %r952, %r635;
	ld.global.u32 	%r636, [%rd6+172];
	xor.b32  	%r951, %r951, %r636;
	ld.global.u32 	%r637, [%rd6+176];
	xor.b32  	%r950, %r950, %r637;
$L__BB1_25:
	and.b32  	%r639, %r573, 512;
	setp.eq.s32 	%p14, %r639, 0;
	@%p14 bra 	$L__BB1_27;
	ld.global.u32 	%r640, [%rd6+180];
	xor.b32  	%r954, %r954, %r640;
	ld.global.u32 	%r641, [%rd6+184];
	xor.b32  	%r953, %r953, %r641;
	ld.global.u32 	%r642, [%rd6+188];
	xor.b32  	%r952, %r952, %r642;
	ld.global.u32 	%r643, [%rd6+192];
	xor.b32  	%r951, %r951, %r643;
	ld.global.u32 	%r644, [%rd6+196];
	xor.b32  	%r950, %r950, %r644;
$L__BB1_27:
	and.b32  	%r646, %r573, 1024;
	setp.eq.s32 	%p15, %r646, 0;
	@%p15 bra 	$L__BB1_29;
	ld.global.u32 	%r647, [%rd6+200];
	xor.b32  	%r954, %r954, %r647;
	ld.global.u32 	%r648, [%rd6+204];
	xor.b32  	%r953, %r953, %r648;
	ld.global.u32 	%r649, [%rd6+208];
	xor.b32  	%r952, %r952, %r649;
	ld.global.u32 	%r650, [%rd6+212];
	xor.b32  	%r951, %r951, %r650;
	ld.global.u32 	%r651, [%rd6+216];
	xor.b32  	%r950, %r950, %r651;
$L__BB1_29:
	and.b32  	%r653, %r573, 2048;
	setp.eq.s32 	%p16, %r653, 0;
	@%p16 bra 	$L__BB1_31;
	ld.global.u32 	%r654, [%rd6+220];
	xor.b32  	%r954, %r954, %r654;
	ld.global.u32 	%r655, [%rd6+224];
	xor.b32  	%r953, %r953, %r655;
	ld.global.u32 	%r656, [%rd6+228];
	xor.b32  	%r952, %r952, %r656;
	ld.global.u32 	%r657, [%rd6+232];
	xor.b32  	%r951, %r951, %r657;
	ld.global.u32 	%r658, [%rd6+236];
	xor.b32  	%r950, %r950, %r658;
$L__BB1_31:
	and.b32  	%r660, %r573, 4096;
	setp.eq.s32 	%p17, %r660, 0;
	@%p17 bra 	$L__BB1_33;
	ld.global.u32 	%r661, [%rd6+240];
	xor.b32  	%r954, %r954, %r661;
	ld.global.u32 	%r662, [%rd6+244];
	xor.b32  	%r953, %r953, %r662;
	ld.global.u32 	%r663, [%rd6+248];
	xor.b32  	%r952, %r952, %r663;
	ld.global.u32 	%r664, [%rd6+252];
	xor.b32  	%r951, %r951, %r664;
	ld.global.u32 	%r665, [%rd6+256];
	xor.b32  	%r950, %r950, %r665;
$L__BB1_33:
	and.b32  	%r667, %r573, 8192;
	setp.eq.s32 	%p18, %r667, 0;
	@%p18 bra 	$L__BB1_35;
	ld.global.u32 	%r668, [%rd6+260];
	xor.b32  	%r954, %r954, %r668;
	ld.global.u32 	%r669, [%rd6+264];
	xor.b32  	%r953, %r953, %r669;
	ld.global.u32 	%r670, [%rd6+268];
	xor.b32  	%r952, %r952, %r670;
	ld.global.u32 	%r671, [%rd6+272];
	xor.b32  	%r951, %r951, %r671;
	ld.global.u32 	%r672, [%rd6+276];
	xor.b32  	%r950, %r950, %r672;
$L__BB1_35:
	and.b32  	%r674, %r573, 16384;
	setp.eq.s32 	%p19, %r674, 0;
	@%p19 bra 	$L__BB1_37;
	ld.global.u32 	%r675, [%rd6+280];
	xor.b32  	%r954, %r954, %r675;
	ld.global.u32 	%r676, [%rd6+284];
	xor.b32  	%r953, %r953, %r676;
	ld.global.u32 	%r677, [%rd6+288];
	xor.b32  	%r952, %r952, %r677;
	ld.global.u32 	%r678, [%rd6+292];
	xor.b32  	%r951, %r951, %r678;
	ld.global.u32 	%r679, [%rd6+296];
	xor.b32  	%r950, %r950, %r679;
$L__BB1_37:
	and.b32  	%r681, %r573, 32768;
	setp.eq.s32 	%p20, %r681, 0;
	@%p20 bra 	$L__BB1_39;
	ld.global.u32 	%r682, [%rd6+300];
	xor.b32  	%r954, %r954, %r682;
	ld.global.u32 	%r683, [%rd6+304];
	xor.b32  	%r953, %r953, %r683;
	ld.global.u32 	%r684, [%rd6+308];
	xor.b32  	%r952, %r952, %r684;
	ld.global.u32 	%r685, [%rd6+312];
	xor.b32  	%r951, %r951, %r685;
	ld.global.u32 	%r686, [%rd6+316];
	xor.b32  	%r950, %r950, %r686;
$L__BB1_39:
	add.s32 	%r949, %r949, 16;
	setp.ne.s32 	%p21, %r949, 32;
	@%p21 bra 	$L__BB1_7;
	mad.lo.s32 	%r687, %r943, -31, %r25;
	add.s32 	%r943, %r687, 1;
	setp.ne.s32 	%p22, %r943, 5;
	@%p22 bra 	$L__BB1_6;
	st.local.u32 	[%rd1+4], %r954;
	st.local.v2.u32 	[%rd1+8], {%r953, %r952};
	st.local.v2.u32 	[%rd1+16], {%r951, %r950};
	setp.eq.s64 	%p23, %rd4, 1;
	@%p23 bra 	$L__BB1_116;
	mov.b32 	%r950, 0;
	mov.u32 	%r951, %r950;
	mov.u32 	%r952, %r950;
	mov.u32 	%r953, %r950;
	mov.u32 	%r954, %r950;
	mov.u32 	%r1035, %r950;
$L__BB1_43:
	mul.wide.u32 	%rd18, %r1035, 4;
	add.s64 	%rd19, %rd1, %rd18;
	ld.local.u32 	%r200, [%rd19+4];
	shl.b32 	%r201, %r1035, 5;
	mov.b32 	%r1041, 0;
$L__BB1_44:
	.pragma "nounroll";
	shr.u32 	%r690, %r200, %r1041;
	and.b32  	%r691, %r690, 1;
	setp.eq.b32 	%p24, %r691, 1;
	not.pred 	%p25, %p24;
	add.s32 	%r692, %r201, %r1041;
	mul.lo.s32 	%r693, %r692, 5;
	mul.wide.u32 	%rd20, %r693, 4;
	add.s64 	%rd7, %rd5, %rd20;
	@%p25 bra 	$L__BB1_46;
	ld.global.u32 	%r694, [%rd7];
	xor.b32  	%r954, %r954, %r694;
	ld.global.u32 	%r695, [%rd7+4];
	xor.b32  	%r953, %r953, %r695;
	ld.global.u32 	%r696, [%rd7+8];
	xor.b32  	%r952, %r952, %r696;
	ld.global.u32 	%r697, [%rd7+12];
	xor.b32  	%r951, %r951, %r697;
	ld.global.u32 	%r698, [%rd7+16];
	xor.b32  	%r950, %r950, %r698;
$L__BB1_46:
	and.b32  	%r700, %r690, 2;
	setp.eq.s32 	%p26, %r700, 0;
	@%p26 bra 	$L__BB1_48;
	ld.global.u32 	%r701, [%rd7+20];
	xor.b32  	%r954, %r954, %r701;
	ld.global.u32 	%r702, [%rd7+24];
	xor.b32  	%r953, %r953, %r702;
	ld.global.u32 	%r703, [%rd7+28];
	xor.b32  	%r952, %r952, %r703;
	ld.global.u32 	%r704, [%rd7+32];
	xor.b32  	%r951, %r951, %r704;
	ld.global.u32 	%r705, [%rd7+36];
	xor.b32  	%r950, %r950, %r705;
$L__BB1_48:
	and.b32  	%r707, %r690, 4;
	setp.eq.s32 	%p27, %r707, 0;
	@%p27 bra 	$L__BB1_50;
	ld.global.u32 	%r708, [%rd7+40];
	xor.b32  	%r954, %r954, %r708;
	ld.global.u32 	%r709, [%rd7+44];
	xor.b32  	%r953, %r953, %r709;
	ld.global.u32 	%r710, [%rd7+48];
	xor.b32  	%r952, %r952, %r710;
	ld.global.u32 	%r711, [%rd7+52];
	xor.b32  	%r951, %r951, %r711;
	ld.global.u32 	%r712, [%rd7+56];
	xor.b32  	%r950, %r950, %r712;
$L__BB1_50:
	and.b32  	%r714, %r690, 8;
	setp.eq.s32 	%p28, %r714, 0;
	@%p28 bra 	$L__BB1_52;
	ld.global.u32 	%r715, [%rd7+60];
	xor.b32  	%r954, %r954, %r715;
	ld.global.u32 	%r716, [%rd7+64];
	xor.b32  	%r953, %r953, %r716;
	ld.global.u32 	%r717, [%rd7+68];
	xor.b32  	%r952, %r952, %r717;
	ld.global.u32 	%r718, [%rd7+72];
	xor.b32  	%r951, %r951, %r718;
	ld.global.u32 	%r719, [%rd7+76];
	xor.b32  	%r950, %r950, %r719;
$L__BB1_52:
	and.b32  	%r721, %r690, 16;
	setp.eq.s32 	%p29, %r721, 0;
	@%p29 bra 	$L__BB1_54;
	ld.global.u32 	%r722, [%rd7+80];
	xor.b32  	%r954, %r954, %r722;
	ld.global.u32 	%r723, [%rd7+84];
	xor.b32  	%r953, %r953, %r723;
	ld.global.u32 	%r724, [%rd7+88];
	xor.b32  	%r952, %r952, %r724;
	ld.global.u32 	%r725, [%rd7+92];
	xor.b32  	%r951, %r951, %r725;
	ld.global.u32 	%r726, [%rd7+96];
	xor.b32  	%r950, %r950, %r726;
$L__BB1_54:
	and.b32  	%r728, %r690, 32;
	setp.eq.s32 	%p30, %r728, 0;
	@%p30 bra 	$L__BB1_56;
	ld.global.u32 	%r729, [%rd7+100];
	xor.b32  	%r954, %r954, %r729;
	ld.global.u32 	%r730, [%rd7+104];
	xor.b32  	%r953, %r953, %r730;
	ld.global.u32 	%r731, [%rd7+108];
	xor.b32  	%r952, %r952, %r731;
	ld.global.u32 	%r732, [%rd7+112];
	xor.b32  	%r951, %r951, %r732;
	ld.global.u32 	%r733, [%rd7+116];
	xor.b32  	%r950, %r950, %r733;
$L__BB1_56:
	and.b32  	%r735, %r690, 64;
	setp.eq.s32 	%p31, %r735, 0;
	@%p31 bra 	$L__BB1_58;
	ld.global.u32 	%r736, [%rd7+120];
	xor.b32  	%r954, %r954, %r736;
	ld.global.u32 	%r737, [%rd7+124];
	xor.b32  	%r953, %r953, %r737;
	ld.global.u32 	%r738, [%rd7+128];
	xor.b32  	%r952, %r952, %r738;
	ld.global.u32 	%r739, [%rd7+132];
	xor.b32  	%r951, %r951, %r739;
	ld.global.u32 	%r740, [%rd7+136];
	xor.b32  	%r950, %r950, %r740;
$L__BB1_58:
	and.b32  	%r742, %r690, 128;
	setp.eq.s32 	%p32, %r742, 0;
	@%p32 bra 	$L__BB1_60;
	ld.global.u32 	%r743, [%rd7+140];
	xor.b32  	%r954, %r954, %r743;
	ld.global.u32 	%r744, [%rd7+144];
	xor.b32  	%r953, %r953, %r744;
	ld.global.u32 	%r745, [%rd7+148];
	xor.b32  	%r952, %r952, %r745;
	ld.global.u32 	%r746, [%rd7+152];
	xor.b32  	%r951, %r951, %r746;
	ld.global.u32 	%r747, [%rd7+156];
	xor.b32  	%r950, %r950, %r747;
$L__BB1_60:
	and.b32  	%r749, %r690, 256;
	setp.eq.s32 	%p33, %r749, 0;
	@%p33 bra 	$L__BB1_62;
	ld.global.u32 	%r750, [%rd7+160];
	xor.b32  	%r954, %r954, %r750;
	ld.global.u32 	%r751, [%rd7+164];
	xor.b32  	%r953, %r953, %r751;
	ld.global.u32 	%r752, [%rd7+168];
	xor.b32  	%r952, %r952, %r752;
	ld.global.u32 	%r753, [%rd7+172];
	xor.b32  	%r951, %r951, %r753;
	ld.global.u32 	%r754, [%rd7+176];
	xor.b32  	%r950, %r950, %r754;
$L__BB1_62:
	and.b32  	%r756, %r690, 512;
	setp.eq.s32 	%p34, %r756, 0;
	@%p34 bra 	$L__BB1_64;
	ld.global.u32 	%r757, [%rd7+180];
	xor.b32  	%r954, %r954, %r757;
	ld.global.u32 	%r758, [%rd7+184];
	xor.b32  	%r953, %r953, %r758;
	ld.global.u32 	%r759, [%rd7+188];
	xor.b32  	%r952, %r952, %r759;
	ld.global.u32 	%r760, [%rd7+192];
	xor.b32  	%r951, %r951, %r760;
	ld.global.u32 	%r761, [%rd7+196];
	xor.b32  	%r950, %r950, %r761;
$L__BB1_64:
	and.b32  	%r763, %r690, 1024;
	setp.eq.s32 	%p35, %r763, 0;
	@%p35 bra 	$L__BB1_66;
	ld.global.u32 	%r764, [%rd7+200];
	xor.b32  	%r954, %r954, %r764;
	ld.global.u32 	%r765, [%rd7+204];
	xor.b32  	%r953, %r953, %r765;
	ld.global.u32 	%r766, [%rd7+208];
	xor.b32  	%r952, %r952, %r766;
	ld.global.u32 	%r767, [%rd7+212];
	xor.b32  	%r951, %r951, %r767;
	ld.global.u32 	%r768, [%rd7+216];
	xor.b32  	%r950, %r950, %r768;
$L__BB1_66:
	and.b32  	%r770, %r690, 2048;
	setp.eq.s32 	%p36, %r770, 0;
	@%p36 bra 	$L__BB1_68;
	ld.global.u32 	%r771, [%rd7+220];
	xor.b32  	%r954, %r954, %r771;
	ld.global.u32 	%r772, [%rd7+224];
	xor.b32  	%r953, %r953, %r772;
	ld.global.u32 	%r773, [%rd7+228];
	xor.b32  	%r952, %r952, %r773;
	ld.global.u32 	%r774, [%rd7+232];
	xor.b32  	%r951, %r951, %r774;
	ld.global.u32 	%r775, [%rd7+236];
	xor.b32  	%r950, %r950, %r775;
$L__BB1_68:
	and.b32  	%r777, %r690, 4096;
	setp.eq.s32 	%p37, %r777, 0;
	@%p37 bra 	$L__BB1_70;
	ld.global.u32 	%r778, [%rd7+240];
	xor.b32  	%r954, %r954, %r778;
	ld.global.u32 	%r779, [%rd7+244];
	xor.b32  	%r953, %r953, %r779;
	ld.global.u32 	%r780, [%rd7+248];
	xor.b32  	%r952, %r952, %r780;
	ld.global.u32 	%r781, [%rd7+252];
	xor.b32  	%r951, %r951, %r781;
	ld.global.u32 	%r782, [%rd7+256];
	xor.b32  	%r950, %r950, %r782;
$L__BB1_70:
	and.b32  	%r784, %r690, 8192;
	setp.eq.s32 	%p38, %r784, 0;
	@%p38 bra 	$L__BB1_72;
	ld.global.u32 	%r785, [%rd7+260];
	xor.b32  	%r954, %r954, %r785;
	ld.global.u32 	%r786, [%rd7+264];
	xor.b32  	%r953, %r953, %r786;
	ld.global.u32 	%r787, [%rd7+268];
	xor.b32  	%r952, %r952, %r787;
	ld.global.u32 	%r788, [%rd7+272];
	xor.b32  	%r951, %r951, %r788;
	ld.global.u32 	%r789, [%rd7+276];
	xor.b32  	%r950, %r950, %r789;
$L__BB1_72:
	and.b32  	%r791, %r690, 16384;
	setp.eq.s32 	%p39, %r791, 0;
	@%p39 bra 	$L__BB1_74;
	ld.global.u32 	%r792, [%rd7+280];
	xor.b32  	%r954, %r954, %r792;
	ld.global.u32 	%r793, [%rd7+284];
	xor.b32  	%r953, %r953, %r793;
	ld.global.u32 	%r794, [%rd7+288];
	xor.b32  	%r952, %r952, %r794;
	ld.global.u32 	%r795, [%rd7+292];
	xor.b32  	%r951, %r951, %r795;
	ld.global.u32 	%r796, [%rd7+296];
	xor.b32  	%r950, %r950, %r796;
$L__BB1_74:
	and.b32  	%r798, %r690, 32768;
	setp.eq.s32 	%p40, %r798, 0;
	@%p40 bra 	$L__BB1_76;
	ld.global.u32 	%r799, [%rd7+300];
	xor.b32  	%r954, %r954, %r799;
	ld.global.u32 	%r800, [%rd7+304];
	xor.b32  	%r953, %r953, %r800;
	ld.global.u32 	%r801, [%rd7+308];
	xor.b32  	%r952, %r952, %r801;
	ld.global.u32 	%r802, [%rd7+312];
	xor.b32  	%r951, %r951, %r802;
	ld.global.u32 	%r803, [%rd7+316];
	xor.b32  	%r950, %r950, %r803;
$L__BB1_76:
	add.s32 	%r1041, %r1041, 16;
	setp.ne.s32 	%p41, %r1041, 32;
	@%p41 bra 	$L__BB1_44;
	mad.lo.s32 	%r804, %r1035, -31, %r201;
	add.s32 	%r1035, %r804, 1;
	setp.ne.s32 	%p42, %r1035, 5;
	@%p42 bra 	$L__BB1_43;
	st.local.u32 	[%rd1+4], %r954;
	st.local.v2.u32 	[%rd1+8], {%r953, %r952};
	st.local.v2.u32 	[%rd1+16], {%r951, %r950};
	setp.ne.s64 	%p43, %rd4, 3;
	@%p43 bra 	$L__BB1_116;
	mov.b32 	%r950, 0;
	mov.u32 	%r951, %r950;
	mov.u32 	%r952, %r950;
	mov.u32 	%r953, %r950;
	mov.u32 	%r954, %r950;
	mov.u32 	%r1127, %r950;
$L__BB1_80:
	mul.wide.u32 	%rd21, %r1127, 4;
	add.s64 	%rd22, %rd1, %rd21;
	ld.local.u32 	%r376, [%rd22+4];
	shl.b32 	%r377, %r1127, 5;
	mov.b32 	%r1133, 0;
$L__BB1_81:
	.pragma "nounroll";
	shr.u32 	%r807, %r376, %r1133;
	and.b32  	%r808, %r807, 1;
	setp.eq.b32 	%p44, %r808, 1;
	not.pred 	%p45, %p44;
	add.s32 	%r809, %r377, %r1133;
	mul.lo.s32 	%r810, %r809, 5;
	mul.wide.u32 	%rd23, %r810, 4;
	add.s64 	%rd8, %rd5, %rd23;
	@%p45 bra 	$L__BB1_83;
	ld.global.u32 	%r811, [%rd8];
	xor.b32  	%r954, %r954, %r811;
	ld.global.u32 	%r812, [%rd8+4];
	xor.b32  	%r953, %r953, %r812;
	ld.global.u32 	%r813, [%rd8+8];
	xor.b32  	%r952, %r952, %r813;
	ld.global.u32 	%r814, [%rd8+12];
	xor.b32  	%r951, %r951, %r814;
	ld.global.u32 	%r815, [%rd8+16];
	xor.b32  	%r950, %r950, %r815;
$L__BB1_83:
	and.b32  	%r817, %r807, 2;
	setp.eq.s32 	%p46, %r817, 0;
	@%p46 bra 	$L__BB1_85;
	ld.global.u32 	%r818, [%rd8+20];
	xor.b32  	%r954, %r954, %r818;
	ld.global.u32 	%r819, [%rd8+24];
	xor.b32  	%r953, %r953, %r819;
	ld.global.u32 	%r820, [%rd8+28];
	xor.b32  	%r952, %r952, %r820;
	ld.global.u32 	%r821, [%rd8+32];
	xor.b32  	%r951, %r951, %r821;
	ld.global.u32 	%r822, [%rd8+36];
	xor.b32  	%r950, %r950, %r822;
$L__BB1_85:
	and.b32  	%r824, %r807, 4;
	setp.eq.s32 	%p47, %r824, 0;
	@%p47 bra 	$L__BB1_87;
	ld.global.u32 	%r825, [%rd8+40];
	xor.b32  	%r954, %r954, %r825;
	ld.global.u32 	%r826, [%rd8+44];
	xor.b32  	%r953, %r953, %r826;
	ld.global.u32 	%r827, [%rd8+48];
	xor.b32  	%r952, %r952, %r827;
	ld.global.u32 	%r828, [%rd8+52];
	xor.b32  	%r951, %r951, %r828;
	ld.global.u32 	%r829, [%rd8+56];
	xor.b32  	%r950, %r950, %r829;
$L__BB1_87:
	and.b32  	%r831, %r807, 8;
	setp.eq.s32 	%p48, %r831, 0;
	@%p48 bra 	$L__BB1_89;
	ld.global.u32 	%r832, [%rd8+60];
	xor.b32  	%r954, %r954, %r832;
	ld.global.u32 	%r833, [%rd8+64];
	xor.b32  	%r953, %r953, %r833;
	ld.global.u32 	%r834, [%rd8+68];
	xor.b32  	%r952, %r952, %r834;
	ld.global.u32 	%r835, [%rd8+72];
	xor.b32  	%r951, %r951, %r835;
	ld.global.u32 	%r836, [%rd8+76];
	xor.b32  	%r950, %r950, %r836;
$L__BB1_89:
	and.b32  	%r838, %r807, 16;
	setp.eq.s32 	%p49, %r838, 0;
	@%p49 bra 	$L__BB1_91;
	ld.global.u32 	%r839, [%rd8+80];
	xor.b32  	%r954, %r954, %r839;
	ld.global.u32 	%r840, [%rd8+84];
	xor.b32  	%r953, %r953, %r840;
	ld.global.u32 	%r841, [%rd8+88];
	xor.b32  	%r952, %r952, %r841;
	ld.global.u32 	%r842, [%rd8+92];
	xor.b32  	%r951, %r951, %r842;
	ld.global.u32 	%r843, [%rd8+96];
	xor.b32  	%r950, %r950, %r843;
$L__BB1_91:
	and.b32  	%r845, %r807, 32;
	setp.eq.s32 	%p50, %r845, 0;
	@%p50 bra 	$L__BB1_93;
	ld.global.u32 	%r846, [%rd8+100];
	xor.b32  	%r954, %r954, %r846;
	ld.global.u32 	%r847, [%rd8+104];
	xor.b32  	%r953, %r953, %r847;
	ld.global.u32 	%r848, [%rd8+108];
	xor.b32  	%r952, %r952, %r848;
	ld.global.u32 	%r849, [%rd8+112];
	xor.b32  	%r951, %r951, %r849;
	ld.global.u32 	%r850, [%rd8+116];
	xor.b32  	%r950, %r950, %r850;
$L__BB1_93:
	and.b32  	%r852, %r807, 64;
	setp.eq.s32 	%p51, %r852, 0;
	@%p51 bra 	$L__BB1_95;
	ld.global.u32 	%r853, [%rd8+120];
	xor.b32  	%r954, %r954, %r853;
	ld.global.u32 	%r854, [%rd8+124];
	xor.b32  	%r953, %r953, %r854;
	ld.global.u32 	%r855, [%rd8+128];
	xor.b32  	%r952, %r952, %r855;
	ld.global.u32 	%r856, [%rd8+132];
	xor.b32  	%r951, %r951, %r856;
	ld.global.u32 	%r857, [%rd8+136];
	xor.b32  	%r950, %r950, %r857;
$L__BB1_95:
	and.b32  	%r859, %r807, 128;
	setp.eq.s32 	%p52, %r859, 0;
	@%p52 bra 	$L__BB1_97;
	ld.global.u32 	%r860, [%rd8+140];
	xor.b32  	%r954, %r954, %r860;
	ld.global.u32 	%r861, [%rd8+144];
	xor.b32  	%r953, %r953, %r861;
	ld.global.u32 	%r862, [%rd8+148];
	xor.b32  	%r952, %r952, %r862;
	ld.global.u32 	%r863, [%rd8+152];
	xor.b32  	%r951, %r951, %r863;
	ld.global.u32 	%r864, [%rd8+156];
	xor.b32  	%r950, %r950, %r864;
$L__BB1_97:
	and.b32  	%r866, %r807, 256;
	setp.eq.s32 	%p53, %r866, 0;
	@%p53 bra 	$L__BB1_99;
	ld.global.u32 	%r867, [%rd8+160];
	xor.b32  	%r954, %r954, %r867;
	ld.global.u32 	%r868, [%rd8+164];
	xor.b32  	%r953, %r953, %r868;
	ld.global.u32 	%r869, [%rd8+168];
	xor.b32  	%r952, %r952, %r869;
	ld.global.u32 	%r870, [%rd8+172];
	xor.b32  	%r951, %r951, %r870;
	ld.global.u32 	%r871, [%rd8+176];
	xor.b32  	%r950, %r950, %r871;
$L__BB1_99:
	and.b32  	%r873, %r807, 512;
	setp.eq.s32 	%p54, %r873, 0;
	@%p54 bra 	$L__BB1_101;
	ld.global.u32 	%r874, [%rd8+180];
	xor.b32  	%r954, %r954, %r874;
	ld.global.u32 	%r875, [%rd8+184];
	xor.b32  	%r953, %r953, %r875;
	ld.global.u32 	%r876, [%rd8+188];
	xor.b32  	%r952, %r952, %r876;
	ld.global.u32 	%r877, [%rd8+192];
	xor.b32  	%r951, %r951, %r877;
	ld.global.u32 	%r878, [%rd8+196];
	xor.b32  	%r950, %r950, %r878;
$L__BB1_101:
	and.b32  	%r880, %r807, 1024;
	setp.eq.s32 	%p55, %r880, 0;
	@%p55 bra 	$L__BB1_103;
	ld.global.u32 	%r881, [%rd8+200];
	xor.b32  	%r954, %r954, %r881;
	ld.global.u32 	%r882, [%rd8+204];
	xor.b32  	%r953, %r953, %r882;
	ld.global.u32 	%r883, [%rd8+208];
	xor.b32  	%r952, %r952, %r883;
	ld.global.u32 	%r884, [%rd8+212];
	xor.b32  	%r951, %r951, %r884;
	ld.global.u32 	%r885, [%rd8+216];
	xor.b32  	%r950, %r950, %r885;
$L__BB1_103:
	and.b32  	%r887, %r807, 2048;
	setp.eq.s32 	%p56, %r887, 0;
	@%p56 bra 	$L__BB1_105;
	ld.global.u32 	%r888, [%rd8+220];
	xor.b32  	%r954, %r954, %r888;
	ld.global.u32 	%r889, [%rd8+224];
	xor.b32  	%r953, %r953, %r889;
	ld.global.u32 	%r890, [%rd8+228];
	xor.b32  	%r952, %r952, %r890;
	ld.global.u32 	%r891, [%rd8+232];
	xor.b32  	%r951, %r951, %r891;
	ld.global.u32 	%r892, [%rd8+236];
	xor.b32  	%r950, %r950, %r892;
$L__BB1_105:
	and.b32  	%r894, %r807, 4096;
	setp.eq.s32 	%p57, %r894, 0;
	@%p57 bra 	$L__BB1_107;
	ld.global.u32 	%r895, [%rd8+240];
	xor.b32  	%r954, %r954, %r895;
	ld.global.u32 	%r896, [%rd8+244];
	xor.b32  	%r953, %r953, %r896;
	ld.global.u32 	%r897, [%rd8+248];
	xor.b32  	%r952, %r952, %r897;
	ld.global.u32 	%r898, [%rd8+252];
	xor.b32  	%r951, %r951, %r898;
	ld.global.u32 	%r899, [%rd8+256];
	xor.b32  	%r950, %r950, %r899;
$L__BB1_107:
	and.b32  	%r901, %r807, 8192;
	setp.eq.s32 	%p58, %r901, 0;
	@%p58 bra 	$L__BB1_109;
	ld.global.u32 	%r902, [%rd8+260];
	xor.b32  	%r954, %r954, %r902;
	ld.global.u32 	%r903, [%rd8+264];
	xor.b32  	%r953, %r953, %r903;
	ld.global.u32 	%r904, [%rd8+268];
	xor.b32  	%r952, %r952, %r904;
	ld.global.u32 	%r905, [%rd8+272];
	xor.b32  	%r951, %r951, %r905;
	ld.global.u32 	%r906, [%rd8+276];
	xor.b32  	%r950, %r950, %r906;
$L__BB1_109:
	and.b32  	%r908, %r807, 16384;
	setp.eq.s32 	%p59, %r908, 0;
	@%p59 bra 	$L__BB1_111;
	ld.global.u32 	%r909, [%rd8+280];
	xor.b32  	%r954, %r954, %r909;
	ld.global.u32 	%r910, [%rd8+284];
	xor.b32  	%r953, %r953, %r910;
	ld.global.u32 	%r911, [%rd8+288];
	xor.b32  	%r952, %r952, %r911;
	ld.global.u32 	%r912, [%rd8+292];
	xor.b32  	%r951, %r951, %r912;
	ld.global.u32 	%r913, [%rd8+296];
	xor.b32  	%r950, %r950, %r913;
$L__BB1_111:
	and.b32  	%r915, %r807, 32768;
	setp.eq.s32 	%p60, %r915, 0;
	@%p60 bra 	$L__BB1_113;
	ld.global.u32 	%r916, [%rd8+300];
	xor.b32  	%r954, %r954, %r916;
	ld.global.u32 	%r917, [%rd8+304];
	xor.b32  	%r953, %r953, %r917;
	ld.global.u32 	%r918, [%rd8+308];
	xor.b32  	%r952, %r952, %r918;
	ld.global.u32 	%r919, [%rd8+312];
	xor.b32  	%r951, %r951, %r919;
	ld.global.u32 	%r920, [%rd8+316];
	xor.b32  	%r950, %r950, %r920;
$L__BB1_113:
	add.s32 	%r1133, %r1133, 16;
	setp.ne.s32 	%p61, %r1133, 32;
	@%p61 bra 	$L__BB1_81;
	mad.lo.s32 	%r921, %r1127, -31, %r377;
	add.s32 	%r1127, %r921, 1;
	setp.ne.s32 	%p62, %r1127, 5;
	@%p62 bra 	$L__BB1_80;
	st.local.u32 	[%rd1+4], %r954;
	st.local.v2.u32 	[%rd1+8], {%r953, %r952};
	st.local.v2.u32 	[%rd1+16], {%r951, %r950};
$L__BB1_116:
	shr.u64 	%rd29, %rd3, 2;
	add.s32 	%r937, %r937, 1;
	setp.gt.u64 	%p63, %rd3, 3;
	@%p63 bra 	$L__BB1_4;
$L__BB1_117:
	ld.param.u64 	%rd28, [_Z24initialize_random_matrixPfiiy_param_0];
	mov.b32 	%r922, 0;
	st.local.v2.u32 	[%rd1+24], {%r922, %r922};
	st.local.u32 	[%rd1+32], %r922;
	mov.b64 	%rd24, 0;
	st.local.u64 	[%rd1+40], %rd24;
	shr.u32 	%r923, %r954, 2;
	xor.b32  	%r924, %r923, %r954;
	st.local.u32 	[%rd1+4], %r953;
	st.local.v2.u32 	[%rd1+8], {%r952, %r951};
	shl.b32 	%r925, %r950, 4;
	shl.b32 	%r926, %r924, 1;
	xor.b32  	%r927, %r926, %r925;
	xor.b32  	%r928, %r927, %r924;
	xor.b32  	%r929, %r928, %r950;
	st.local.v2.u32 	[%rd1+16], {%r950, %r929};
	add.s32 	%r930, %r929, %r9;
	cvt.rn.f32.u32 	%f1, %r930;
	fma.rn.f32 	%f2, %f1, 0f2F800000, 0f2F000000;
	mul.f32 	%f3, %f2, 0f3DCCCCCD;
	cvta.to.global.u64 	%rd25, %rd28;
	mul.wide.s32 	%rd26, %r931, 4;
	add.s64 	%rd27, %rd25, %rd26;
	st.global.f32 	[%rd27], %f3;
	add.s32 	%r931, %r931, %r10;
	setp.lt.s32 	%p64, %r931, %r3;
	@%p64 bra 	$L__BB1_2;
$L__BB1_118:
	ret;

}
	// .globl	_Z22flash_attention_kernelPKfS0_S0_PfS1_S1_ii
.visible .entry _Z22flash_attention_kernelPKfS0_S0_PfS1_S1_ii(
	.param .u64 .ptr .align 1 _Z22flash_attention_kernelPKfS0_S0_PfS1_S1_ii_param_0,
	.param .u64 .ptr .align 1 _Z22flash_attention_kernelPKfS0_S0_PfS1_S1_ii_param_1,
	.param .u64 .ptr .align 1 _Z22flash_attention_kernelPKfS0_S0_PfS1_S1_ii_param_2,
	.param .u64 .ptr .align 1 _Z22flash_attention_kernelPKfS0_S0_PfS1_S1_ii_param_3,
	.param .u64 .ptr .align 1 _Z22flash_attention_kernelPKfS0_S0_PfS1_S1_ii_param_4,
	.param .u64 .ptr .align 1 _Z22flash_attention_kernelPKfS0_S0_PfS1_S1_ii_param_5,
	.param .u32 _Z22flash_attention_kernelPKfS0_S0_PfS1_S1_ii_param_6,
	.param .u32 _Z22flash_attention_kernelPKfS0_S0_PfS1_S1_ii_param_7
)
{
	.local .align 16 .b8 	__local_depot2[128];
	.reg .b64 	%SP;
	.reg .b64 	%SPL;
	.reg .pred 	%p<93>;
	.reg .b16 	%rs<2>;
	.reg .b32 	%r<302>;
	.reg .b32 	%f<643>;
	.reg .b64 	%rd<102>;

	mov.u64 	%SPL, __local_depot2;
	ld.param.u64 	%rd19, [_Z22flash_attention_kernelPKfS0_S0_PfS1_S1_ii_param_1];
	ld.param.u64 	%rd20, [_Z22flash_attention_kernelPKfS0_S0_PfS1_S1_ii_param_2];
	ld.param.u32 	%r104, [_Z22flash_attention_kernelPKfS0_S0_PfS1_S1_ii_param_6];
	ld.param.u32 	%r103, [_Z22flash_attention_kernelPKfS0_S0_PfS1_S1_ii_param_7];
	cvta.to.global.u64 	%rd1, %rd20;
	cvta.to.global.u64 	%rd2, %rd19;
	add.u64 	%rd3, %SPL, 0;
	shl.b32 	%r1, %r103, 7;
	mov.u32 	%r105, %ctaid.x;
	shl.b32 	%r106, %r105, 5;
	mov.u32 	%r2, %tid.x;
	cvt.rn.f32.s32 	%f53, %r103;
	sqrt.rn.f32 	%f54, %f53;
	rcp.rn.f32 	%f1, %f54;
	setp.gt.u32 	%p1, %r2, 31;
	add.s32 	%r262, %r2, %r106;
	setp.ge.s32 	%p2, %r262, %r104;
	or.pred  	%p3, %p1, %p2;
	@%p3 bra 	$L__BB2_121;
	mov.u32 	%r108, shared_mem;
	add.s32 	%r4, %r108, %r1;
	add.s32 	%r5, %r4, %r1;
	mul.wide.s32 	%rd4, %r103, 4;
	mov.u32 	%r6, %ntid.x;
	add.s32 	%r7, %r103, -1;
	and.b32  	%r8, %r103, 15;
	and.b32  	%r9, %r103, 7;
	add.s32 	%r10, %r9, -1;
	and.b32  	%r11, %r103, 3;
	add.s32 	%r12, %r11, -1;
	and.b32  	%r13, %r103, 2147483632;
	and.b32  	%r14, %r103, 2147483640;
	and.b32  	%r15, %r103, 1;
	mov.u32 	%r263, %r2;
$L__BB2_2:
	{ // callseq 0, 0
	.param .b64 param0;
	st.param.b64 	[param0], %rd4;
	.param .b64 retval0;
	call.uni (retval0), 
	malloc, 
	(
	param0
	);
	ld.param.b64 	%rd22, [retval0];
	} // callseq 0
	setp.eq.s32 	%p4, %r103, 0;
	@%p4 bra 	$L__BB2_5;
	mov.b64 	%rd101, 0;
$L__BB2_4:
	add.s64 	%rd24, %rd22, %rd101;
	mov.b16 	%rs1, 0;
	st.u8 	[%rd24], %rs1;
	add.s64 	%rd101, %rd101, 1;
	setp.lt.u64 	%p5, %rd101, %rd4;
	@%p5 bra 	$L__BB2_4;
$L__BB2_5:
	setp.lt.s32 	%p6, %r103, 1;
	@%p6 bra 	$L__BB2_19;
	ld.param.u64 	%rd97, [_Z22flash_attention_kernelPKfS0_S0_PfS1_S1_ii_param_0];
	cvta.to.global.u64 	%rd8, %rd97;
	setp.lt.u32 	%p7, %r7, 15;
	mul.lo.s32 	%r18, %r262, %r103;
	mul.lo.s32 	%r19, %r263, %r103;
	mov.b32 	%r265, 0;
	@%p7 bra 	$L__BB2_9;
	mov.b32 	%r267, 0;
$L__BB2_8:
	.pragma "nounroll";
	add.s32 	%r111, %r267, %r18;
	mul.wide.s32 	%rd25, %r111, 4;
	add.s64 	%rd26, %rd8, %rd25;
	ld.global.nc.f32 	%f55, [%rd26];
	add.s32 	%r112, %r267, %r19;
	shl.b32 	%r113, %r112, 2;
	mov.u32 	%r114, shared_mem;
	add.s32 	%r115, %r114, %r113;
	st.shared.f32 	[%r115], %f55;
	ld.global.nc.f32 	%f56, [%rd26+4];
	st.shared.f32 	[%r115+4], %f56;
	ld.global.nc.f32 	%f57, [%rd26+8];
	st.shared.f32 	[%r115+8], %f57;
	ld.global.nc.f32 	%f58, [%rd26+12];
	st.shared.f32 	[%r115+12], %f58;
	ld.global.nc.f32 	%f59, [%rd26+16];
	st.shared.f32 	[%r115+16], %f59;
	ld.global.nc.f32 	%f60, [%rd26+20];
	st.shared.f32 	[%r115+20], %f60;
	ld.global.nc.f32 	%f61, [%rd26+24];
	st.shared.f32 	[%r115+24], %f61;
	ld.global.nc.f32 	%f62, [%rd26+28];
	st.shared.f32 	[%r115+28], %f62;
	ld.global.nc.f32 	%f63, [%rd26+32];
	st.shared.f32 	[%r115+32], %f63;
	ld.global.nc.f32 	%f64, [%rd26+36];
	st.shared.f32 	[%r115+36], %f64;
	ld.global.nc.f32 	%f65, [%rd26+40];
	st.shared.f32 	[%r115+40], %f65;
	ld.global.nc.f32 	%f66, [%rd26+44];
	st.shared.f32 	[%r115+44], %f66;
	ld.global.nc.f32 	%f67, [%rd26+48];
	st.shared.f32 	[%r115+48], %f67;
	ld.global.nc.f32 	%f68, [%rd26+52];
	st.shared.f32 	[%r115+52], %f68;
	ld.global.nc.f32 	%f69, [%rd26+56];
	st.shared.f32 	[%r115+56], %f69;
	ld.global.nc.f32 	%f70, [%rd26+60];
	st.shared.f32 	[%r115+60], %f70;
	add.s32 	%r267, %r267, 16;
	setp.eq.s32 	%p8, %r267, %r13;
	mov.u32 	%r265, %r13;
	@%p8 bra 	$L__BB2_9;
	bra.uni 	$L__BB2_8;
$L__BB2_9:
	setp.eq.s32 	%p9, %r8, 0;
	@%p9 bra 	$L__BB2_19;
	add.s32 	%r116, %r8, -1;
	setp.lt.u32 	%p10, %r116, 7;
	@%p10 bra 	$L__BB2_12;
	add.s32 	%r117, %r265, %r18;
	mul.wide.s32 	%rd27, %r117, 4;
	add.s64 	%rd28, %rd8, %rd27;
	ld.global.nc.f32 	%f71, [%rd28];
	add.s32 	%r118, %r265, %r19;
	shl.b32 	%r119, %r118, 2;
	mov.u32 	%r120, shared_mem;
	add.s32 	%r121, %r120, %r119;
	st.shared.f32 	[%r121], %f71;
	ld.global.nc.f32 	%f72, [%rd28+4];
	st.shared.f32 	[%r121+4], %f72;
	ld.global.nc.f32 	%f73, [%rd28+8];
	st.shared.f32 	[%r121+8], %f73;
	ld.global.nc.f32 	%f74, [%rd28+12];
	st.shared.f32 	[%r121+12], %f74;
	ld.global.nc.f32 	%f75, [%rd28+16];
	st.shared.f32 	[%r121+16], %f75;
	ld.global.nc.f32 	%f76, [%rd28+20];
	st.shared.f32 	[%r121+20], %f76;
	ld.global.nc.f32 	%f77, [%rd28+24];
	st.shared.f32 	[%r121+24], %f77;
	ld.global.nc.f32 	%f78, [%rd28+28];
	st.shared.f32 	[%r121+28], %f78;
	add.s32 	%r265, %r265, 8;
$L__BB2_12:
	setp.eq.s32 	%p11, %r9, 0;
	@%p11 bra 	$L__BB2_19;
	setp.lt.u32 	%p12, %r10, 3;
	@%p12 bra 	$L__BB2_15;
	add.s32 	%r122, %r265, %r18;
	mul.wide.s32 	%rd29, %r122, 4;
	add.s64 	%rd30, %rd8, %rd29;
	ld.global.nc.f32 	%f79, [%rd30];
	add.s32 	%r123, %r265, %r19;
	shl.b32 	%r124, %r123, 2;
	mov.u32 	%r125, shared_mem;
	add.s32 	%r126, %r125, %r124;
	st.shared.f32 	[%r126], %f79;
	ld.global.nc.f32 	%f80, [%rd30+4];
	st.shared.f32 	[%r126+4], %f80;
	ld.global.nc.f32 	%f81, [%rd30+8];
	st.shared.f32 	[%r126+8], %f81;
	ld.global.nc.f32 	%f82, [%rd30+12];
	st.shared.f32 	[%r126+12], %f82;
	add.s32 	%r265, %r265, 4;
$L__BB2_15:
	setp.eq.s32 	%p13, %r11, 0;
	@%p13 bra 	$L__BB2_19;
	setp.eq.s32 	%p14, %r11, 1;
	add.s32 	%r127, %r265, %r18;
	mul.wide.s32 	%rd31, %r127, 4;
	add.s64 	%rd9, %rd8, %rd31;
	ld.global.nc.f32 	%f83, [%rd9];
	add.s32 	%r128, %r265, %r19;
	shl.b32 	%r129, %r128, 2;
	mov.u32 	%r130, shared_mem;
	add.s32 	%r25, %r130, %r129;
	st.shared.f32 	[%r25], %f83;
	@%p14 bra 	$L__BB2_19;
	setp.eq.s32 	%p15, %r11, 2;
	ld.global.nc.f32 	%f84, [%rd9+4];
	st.shared.f32 	[%r25+4], %f84;
	@%p15 bra 	$L__BB2_19;
	ld.global.nc.f32 	%f85, [%rd9+8];
	st.shared.f32 	[%r25+8], %f85;
$L__BB2_19:
	setp.lt.s32 	%p16, %r104, 1;
	mov.f32 	%f642, 0f00000000;
	mov.f32 	%f641, 0fFF800000;
	@%p16 bra 	$L__BB2_106;
	mul.lo.s32 	%r26, %r263, %r103;
	mov.f32 	%f641, 0fFF800000;
	mov.f32 	%f642, 0f00000000;
	mov.b32 	%r269, 0;
	mov.u32 	%r268, %r104;
$L__BB2_21:
	setp.lt.s32 	%p17, %r103, 1;
	min.s32 	%r132, %r268, 32;
	max.s32 	%r31, %r132, 1;
	bar.sync 	0;
	add.s32 	%r270, %r2, %r269;
	setp.ge.s32 	%p18, %r270, %r104;
	or.pred  	%p19, %p18, %p17;
	@%p19 bra 	$L__BB2_35;
	mov.u32 	%r271, %r2;
$L__BB2_23:
	setp.lt.u32 	%p20, %r7, 7;
	mul.lo.s32 	%r35, %r270, %r103;
	mul.lo.s32 	%r36, %r271, %r103;
	mov.b32 	%r274, 0;
	@%p20 bra 	$L__BB2_26;
	mov.b32 	%r272, 0;
$L__BB2_25:
	.pragma "nounroll";
	add.s32 	%r135, %r272, %r35;
	mul.wide.s32 	%rd32, %r135, 4;
	add.s64 	%rd33, %rd2, %rd32;
	ld.global.nc.f32 	%f90, [%rd33];
	add.s32 	%r136, %r272, %r36;
	shl.b32 	%r137, %r136, 2;
	add.s32 	%r138, %r4, %r137;
	st.shared.f32 	[%r138], %f90;
	add.s64 	%rd34, %rd1, %rd32;
	ld.global.nc.f32 	%f91, [%rd34];
	add.s32 	%r139, %r138, %r1;
	st.shared.f32 	[%r139], %f91;
	ld.global.nc.f32 	%f92, [%rd33+4];
	st.shared.f32 	[%r138+4], %f92;
	ld.global.nc.f32 	%f93, [%rd34+4];
	st.shared.f32 	[%r139+4], %f93;
	ld.global.nc.f32 	%f94, [%rd33+8];
	st.shared.f32 	[%r138+8], %f94;
	ld.global.nc.f32 	%f95, [%rd34+8];
	st.shared.f32 	[%r139+8], %f95;
	ld.global.nc.f32 	%f96, [%rd33+12];
	st.shared.f32 	[%r138+12], %f96;
	ld.global.nc.f32 	%f97, [%rd34+12];
	st.shared.f32 	[%r139+12], %f97;
	ld.global.nc.f32 	%f98, [%rd33+16];
	st.shared.f32 	[%r138+16], %f98;
	ld.global.nc.f32 	%f99, [%rd34+16];
	st.shared.f32 	[%r139+16], %f99;
	ld.global.nc.f32 	%f100, [%rd33+20];
	st.shared.f32 	[%r138+20], %f100;
	ld.global.nc.f32 	%f101, [%rd34+20];
	st.shared.f32 	[%r139+20], %f101;
	ld.global.nc.f32 	%f102, [%rd33+24];
	st.shared.f32 	[%r138+24], %f102;
	ld.global.nc.f32 	%f103, [%rd34+24];
	st.shared.f32 	[%r139+24], %f103;
	ld.global.nc.f32 	%f104, [%rd33+28];
	st.shared.f32 	[%r138+28], %f104;
	ld.global.nc.f32 	%f105, [%rd34+28];
	st.shared.f32 	[%r139+28], %f105;
	add.s32 	%r272, %r272, 8;
	setp.ne.s32 	%p21, %r272, %r14;
	mov.u32 	%r274, %r14;
	@%p21 bra 	$L__BB2_25;
$L__BB2_26:
	setp.eq.s32 	%p22, %r9, 0;
	@%p22 bra 	$L__BB2_34;
	setp.lt.u32 	%p23, %r10, 3;
	@%p23 bra 	$L__BB2_29;
	add.s32 	%r140, %r274, %r35;
	mul.wide.s32 	%rd35, %r140, 4;
	add.s64 	%rd36, %rd2, %rd35;
	ld.global.nc.f32 	%f106, [%rd36];
	add.s32 	%r141, %r274, %r36;
	shl.b32 	%r142, %r141, 2;
	add.s32 	%r143, %r4, %r142;
	st.shared.f32 	[%r143], %f106;
	add.s64 	%rd37, %rd1, %rd35;
	ld.global.nc.f32 	%f107, [%rd37];
	add.s32 	%r144, %r143, %r1;
	st.shared.f32 	[%r144], %f107;
	ld.global.nc.f32 	%f108, [%rd36+4];
	st.shared.f32 	[%r143+4], %f108;
	ld.global.nc.f32 	%f109, [%rd37+4];
	st.shared.f32 	[%r144+4], %f109;
	ld.global.nc.f32 	%f110, [%rd36+8];
	st.shared.f32 	[%r143+8], %f110;
	ld.global.nc.f32 	%f111, [%rd37+8];
	st.shared.f32 	[%r144+8], %f111;
	ld.global.nc.f32 	%f112, [%rd36+12];
	st.shared.f32 	[%r143+12], %f112;
	ld.global.nc.f32 	%f113, [%rd37+12];
	st.shared.f32 	[%r144+12], %f113;
	add.s32 	%r274, %r274, 4;
$L__BB2_29:
	setp.eq.s32 	%p24, %r11, 0;
	@%p24 bra 	$L__BB2_34;
	setp.eq.s32 	%p25, %r12, 0;
	@%p25 bra 	$L__BB2_32;
	add.s32 	%r145, %r274, %r35;
	mul.wide.s32 	%rd38, %r145, 4;
	add.s64 	%rd39, %rd2, %rd38;
	ld.global.nc.f32 	%f114, [%rd39];
	add.s32 	%r146, %r274, %r36;
	shl.b32 	%r147, %r146, 2;
	add.s32 	%r148, %r4, %r147;
	st.shared.f32 	[%r148], %f114;
	add.s64 	%rd40, %rd1, %rd38;
	ld.global.nc.f32 	%f115, [%rd40];
	add.s32 	%r149, %r148, %r1;
	st.shared.f32 	[%r149], %f115;
	ld.global.nc.f32 	%f116, [%rd39+4];
	st.shared.f32 	[%r148+4], %f116;
	ld.global.nc.f32 	%f117, [%rd40+4];
	st.shared.f32 	[%r149+4], %f117;
	add.s32 	%r274, %r274, 2;
$L__BB2_32:
	setp.eq.s32 	%p26, %r15, 0;
	@%p26 bra 	$L__BB2_34;
	add.s32 	%r150, %r274, %r35;
	mul.wide.s32 	%rd41, %r150, 4;
	add.s64 	%rd42, %rd2, %rd41;
	ld.global.nc.f32 	%f118, [%rd42];
	add.s32 	%r151, %r274, %r36;
	shl.b32 	%r152, %r151, 2;
	add.s32 	%r153, %r4, %r152;
	st.shared.f32 	[%r153], %f118;
	add.s64 	%rd43, %rd1, %rd41;
	ld.global.nc.f32 	%f119, [%rd43];
	add.s32 	%r154, %r153, %r1;
	st.shared.f32 	[%r154], %f119;
$L__BB2_34:
	add.s32 	%r271, %r271, %r6;
	setp.lt.u32 	%p27, %r271, 32;
	add.s32 	%r270, %r271, %r269;
	setp.lt.s32 	%p28, %r270, %r104;
	and.pred  	%p29, %p27, %p28;
	@%p29 bra 	$L__BB2_23;
$L__BB2_35:
	bar.sync 	0;
	setp.ge.s32 	%p30, %r269, %r104;
	mov.f32 	%f629, 0fFF800000;
	@%p30 bra 	$L__BB2_61;
	@%p17 bra 	$L__BB2_50;
	mov.f32 	%f629, 0fFF800000;
	mov.b32 	%r276, 0;
$L__BB2_38:
	setp.lt.u32 	%p40, %r7, 7;
	mul.lo.s32 	%r47, %r276, %r103;
	mov.f32 	%f621, 0f00000000;
	mov.b32 	%r279, 0;
	@%p40 bra 	$L__BB2_41;
	mov.f32 	%f621, 0f00000000;
	mov.b32 	%r277, 0;
$L__BB2_40:
	.pragma "nounroll";
	add.s32 	%r165, %r277, %r26;
	shl.b32 	%r166, %r165, 2;
	mov.u32 	%r167, shared_mem;
	add.s32 	%r168, %r167, %r166;
	ld.shared.f32 	%f134, [%r168];
	add.s32 	%r169, %r277, %r47;
	shl.b32 	%r170, %r169, 2;
	add.s32 	%r171, %r4, %r170;
	ld.shared.f32 	%f135, [%r171];
	fma.rn.f32 	%f136, %f134, %f135, %f621;
	ld.shared.f32 	%f137, [%r168+4];
	ld.shared.f32 	%f138, [%r171+4];
	fma.rn.f32 	%f139, %f137, %f138, %f136;
	ld.shared.f32 	%f140, [%r168+8];
	ld.shared.f32 	%f141, [%r171+8];
	fma.rn.f32 	%f142, %f140, %f141, %f139;
	ld.shared.f32 	%f143, [%r168+12];
	ld.shared.f32 	%f144, [%r171+12];
	fma.rn.f32 	%f145, %f143, %f144, %f142;
	ld.shared.f32 	%f146, [%r168+16];
	ld.shared.f32 	%f147, [%r171+16];
	fma.rn.f32 	%f148, %f146, %f147, %f145;
	ld.shared.f32 	%f149, [%r168+20];
	ld.shared.f32 	%f150, [%r171+20];
	fma.rn.f32 	%f151, %f149, %f150, %f148;
	ld.shared.f32 	%f152, [%r168+24];
	ld.shared.f32 	%f153, [%r171+24];
	fma.rn.f32 	%f154, %f152, %f153, %f151;
	ld.shared.f32 	%f155, [%r168+28];
	ld.shared.f32 	%f156, [%r171+28];
	fma.rn.f32 	%f621, %f155, %f156, %f154;
	add.s32 	%r277, %r277, 8;
	setp.ne.s32 	%p41, %r277, %r14;
	mov.u32 	%r279, %r14;
	@%p41 bra 	$L__BB2_40;
$L__BB2_41:
	setp.eq.s32 	%p42, %r9, 0;
	@%p42 bra 	$L__BB2_49;
	setp.lt.u32 	%p43, %r10, 3;
	@%p43 bra 	$L__BB2_44;
	add.s32 	%r172, %r279, %r26;
	shl.b32 	%r173, %r172, 2;
	mov.u32 	%r174, shared_mem;
	add.s32 	%r175, %r174, %r173;
	ld.shared.f32 	%f158, [%r175];
	add.s32 	%r176, %r279, %r47;
	shl.b32 	%r177, %r176, 2;
	add.s32 	%r178, %r4, %r177;
	ld.shared.f32 	%f159, [%r178];
	fma.rn.f32 	%f160, %f158, %f159, %f621;
	ld.shared.f32 	%f161, [%r175+4];
	ld.shared.f32 	%f162, [%r178+4];
	fma.rn.f32 	%f163, %f161, %f162, %f160;
	ld.shared.f32 	%f164, [%r175+8];
	ld.shared.f32 	%f165, [%r178+8];
	fma.rn.f32 	%f166, %f164, %f165, %f163;
	ld.shared.f32 	%f167, [%r175+12];
	ld.shared.f32 	%f168, [%r178+12];
	fma.rn.f32 	%f621, %f167, %f168, %f166;
	add.s32 	%r279, %r279, 4;
$L__BB2_44:
	setp.eq.s32 	%p44, %r11, 0;
	@%p44 bra 	$L__BB2_49;
	setp.eq.s32 	%p45, %r12, 0;
	@%p45 bra 	$L__BB2_47;
	add.s32 	%r179, %r279, %r26;
	shl.b32 	%r180, %r179, 2;
	mov.u32 	%r181, shared_mem;
	add.s32 	%r182, %r181, %r180;
	ld.shared.f32 	%f170, [%r182];
	add.s32 	%r183, %r279, %r47;
	shl.b32 	%r184, %r183, 2;
	add.s32 	%r185, %r4, %r184;
	ld.shared.f32 	%f171, [%r185];
	fma.rn.f32 	%f172, %f170, %f171, %f621;
	ld.shared.f32 	%f173, [%r182+4];
	ld.shared.f32 	%f174, [%r185+4];
	fma.rn.f32 	%f621, %f173, %f174, %f172;
	add.s32 	%r279, %r279, 2;
$L__BB2_47:
	setp.eq.s32 	%p46, %r15, 0;
	@%p46 bra 	$L__BB2_49;
	add.s32 	%r186, %r279, %r26;
	shl.b32 	%r187, %r186, 2;
	mov.u32 	%r188, shared_mem;
	add.s32 	%r189, %r188, %r187;
	ld.shared.f32 	%f175, [%r189];
	add.s32 	%r190, %r279, %r47;
	shl.b32 	%r191, %r190, 2;
	add.s32 	%r192, %r4, %r191;
	ld.shared.f32 	%f176, [%r192];
	fma.rn.f32 	%f621, %f175, %f176, %f621;
$L__BB2_49:
	mul.f32 	%f177, %f1, %f621;
	mul.wide.u32 	%rd52, %r276, 4;
	add.s64 	%rd53, %rd3, %rd52;
	st.local.f32 	[%rd53], %f177;
	max.f32 	%f629, %f629, %f177;
	add.s32 	%r276, %r276, 1;
	setp.eq.s32 	%p47, %r276, %r31;
	@%p47 bra 	$L__BB2_61;
	bra.uni 	$L__BB2_38;
$L__BB2_50:
	setp.lt.s32 	%p32, %r268, 8;
	mov.f32 	%f629, 0fFF800000;
	mov.b32 	%r283, 0;
	@%p32 bra 	$L__BB2_53;
	mov.f32 	%f629, 0fFF800000;
	mov.b32 	%r281, 0;
$L__BB2_52:
	.pragma "nounroll";
	mul.wide.u32 	%rd44, %r281, 4;
	add.s64 	%rd45, %rd3, %rd44;
	mul.f32 	%f124, %f1, 0f00000000;
	max.f32 	%f629, %f629, %f124;
	st.local.v4.f32 	[%rd45], {%f124, %f124, %f124, %f124};
	st.local.v4.f32 	[%rd45+16], {%f124, %f124, %f124, %f124};
	add.s32 	%r281, %r281, 8;
	and.b32  	%r283, %r31, 56;
	setp.ne.s32 	%p33, %r281, %r283;
	@%p33 bra 	$L__BB2_52;
$L__BB2_53:
	and.b32  	%r157, %r31, 7;
	setp.eq.s32 	%p34, %r157, 0;
	@%p34 bra 	$L__BB2_61;
	setp.lt.u32 	%p35, %r157, 4;
	@%p35 bra 	$L__BB2_56;
	mul.wide.u32 	%rd46, %r283, 4;
	add.s64 	%rd47, %rd3, %rd46;
	mul.f32 	%f126, %f1, 0f00000000;
	st.local.f32 	[%rd47], %f126;
	max.f32 	%f629, %f629, %f126;
	st.local.f32 	[%rd47+4], %f126;
	st.local.f32 	[%rd47+8], %f126;
	st.local.f32 	[%rd47+12], %f126;
	add.s32 	%r283, %r283, 4;
$L__BB2_56:
	and.b32  	%r159, %r31, 3;
	setp.eq.s32 	%p36, %r159, 0;
	@%p36 bra 	$L__BB2_61;
	setp.eq.s32 	%p37, %r159, 1;
	@%p37 bra 	$L__BB2_59;
	mul.wide.u32 	%rd48, %r283, 4;
	add.s64 	%rd49, %rd3, %rd48;
	mul.f32 	%f128, %f1, 0f00000000;
	st.local.f32 	[%rd49], %f128;
	max.f32 	%f629, %f629, %f128;
	st.local.f32 	[%rd49+4], %f128;
	add.s32 	%r283, %r283, 2;
$L__BB2_59:
	and.b32  	%r161, %r31, 1;
	setp.eq.b32 	%p38, %r161, 1;
	not.pred 	%p39, %p38;
	@%p39 bra 	$L__BB2_61;
	mul.wide.u32 	%rd50, %r283, 4;
	add.s64 	%rd51, %rd3, %rd50;
	mul.f32 	%f129, %f1, 0f00000000;
	st.local.f32 	[%rd51], %f129;
	max.f32 	%f629, %f629, %f129;
$L__BB2_61:
	setp.leu.f32 	%p48, %f629, %f641;
	@%p48 bra 	$L__BB2_77;
	sub.f32 	%f178, %f641, %f629;
	fma.rn.f32 	%f179, %f178, 0f3BBB989D, 0f3F000000;
	cvt.sat.f32.f32 	%f180, %f179;
	mov.f32 	%f181, 0f4B400001;
	mov.f32 	%f182, 0f437C0000;
	fma.rm.f32 	%f183, %f180, %f182, %f181;
	add.f32 	%f184, %f183, 0fCB40007F;
	neg.f32 	%f185, %f184;
	fma.rn.f32 	%f186, %f178, 0f3FB8AA3B, %f185;
	fma.rn.f32 	%f187, %f178, 0f32A57060, %f186;
	mov.b32 	%r193, %f183;
	shl.b32 	%r194, %r193, 23;
	mov.b32 	%f188, %r194;
	ex2.approx.ftz.f32 	%f189, %f187;
	mul.f32 	%f30, %f189, %f188;
	@%p17 bra 	$L__BB2_76;
	setp.lt.u32 	%p50, %r7, 15;
	mov.b32 	%r287, 0;
	@%p50 bra 	$L__BB2_66;
	mov.b32 	%r285, 0;
$L__BB2_65:
	.pragma "nounroll";
	mul.wide.u32 	%rd54, %r285, 4;
	add.s64 	%rd55, %rd22, %rd54;
	ld.f32 	%f190, [%rd55];
	mul.f32 	%f191, %f30, %f190;
	st.f32 	[%rd55], %f191;
	ld.f32 	%f192, [%rd55+4];
	mul.f32 	%f193, %f30, %f192;
	st.f32 	[%rd55+4], %f193;
	ld.f32 	%f194, [%rd55+8];
	mul.f32 	%f195, %f30, %f194;
	st.f32 	[%rd55+8], %f195;
	ld.f32 	%f196, [%rd55+12];
	mul.f32 	%f197, %f30, %f196;
	st.f32 	[%rd55+12], %f197;
	ld.f32 	%f198, [%rd55+16];
	mul.f32 	%f199, %f30, %f198;
	st.f32 	[%rd55+16], %f199;
	ld.f32 	%f200, [%rd55+20];
	mul.f32 	%f201, %f30, %f200;
	st.f32 	[%rd55+20], %f201;
	ld.f32 	%f202, [%rd55+24];
	mul.f32 	%f203, %f30, %f202;
	st.f32 	[%rd55+24], %f203;
	ld.f32 	%f204, [%rd55+28];
	mul.f32 	%f205, %f30, %f204;
	st.f32 	[%rd55+28], %f205;
	ld.f32 	%f206, [%rd55+32];
	mul.f32 	%f207, %f30, %f206;
	st.f32 	[%rd55+32], %f207;
	ld.f32 	%f208, [%rd55+36];
	mul.f32 	%f209, %f30, %f208;
	st.f32 	[%rd55+36], %f209;
	ld.f32 	%f210, [%rd55+40];
	mul.f32 	%f211, %f30, %f210;
	st.f32 	[%rd55+40], %f211;
	ld.f32 	%f212, [%rd55+44];
	mul.f32 	%f213, %f30, %f212;
	st.f32 	[%rd55+44], %f213;
	ld.f32 	%f214, [%rd55+48];
	mul.f32 	%f215, %f30, %f214;
	st.f32 	[%rd55+48], %f215;
	ld.f32 	%f216, [%rd55+52];
	mul.f32 	%f217, %f30, %f216;
	st.f32 	[%rd55+52], %f217;
	ld.f32 	%f218, [%rd55+56];
	mul.f32 	%f219, %f30, %f218;
	st.f32 	[%rd55+56], %f219;
	ld.f32 	%f220, [%rd55+60];
	mul.f32 	%f221, %f30, %f220;
	st.f32 	[%rd55+60], %f221;
	add.s32 	%r285, %r285, 16;
	setp.ne.s32 	%p51, %r285, %r13;
	mov.u32 	%r287, %r13;
	@%p51 bra 	$L__BB2_65;
$L__BB2_66:
	setp.eq.s32 	%p52, %r8, 0;
	@%p52 bra 	$L__BB2_76;
	add.s32 	%r197, %r8, -1;
	setp.lt.u32 	%p53, %r197, 7;
	@%p53 bra 	$L__BB2_69;
	mul.wide.u32 	%rd56, %r287, 4;
	add.s64 	%rd57, %rd22, %rd56;
	ld.f32 	%f222, [%rd57];
	mul.f32 	%f223, %f30, %f222;
	st.f32 	[%rd57], %f223;
	ld.f32 	%f224, [%rd57+4];
	mul.f32 	%f225, %f30, %f224;
	st.f32 	[%rd57+4], %f225;
	ld.f32 	%f226, [%rd57+8];
	mul.f32 	%f227, %f30, %f226;
	st.f32 	[%rd57+8], %f227;
	ld.f32 	%f228, [%rd57+12];
	mul.f32 	%f229, %f30, %f228;
	st.f32 	[%rd57+12], %f229;
	ld.f32 	%f230, [%rd57+16];
	mul.f32 	%f231, %f30, %f230;
	st.f32 	[%rd57+16], %f231;
	ld.f32 	%f232, [%rd57+20];
	mul.f32 	%f233, %f30, %f232;
	st.f32 	[%rd57+20], %f233;
	ld.f32 	%f234, [%rd57+24];
	mul.f32 	%f235, %f30, %f234;
	st.f32 	[%rd57+24], %f235;
	ld.f32 	%f236, [%rd57+28];
	mul.f32 	%f237, %f30, %f236;
	st.f32 	[%rd57+28], %f237;
	add.s32 	%r287, %r287, 8;
$L__BB2_69:
	setp.eq.s32 	%p54, %r9, 0;
	@%p54 bra 	$L__BB2_76;
	setp.lt.u32 	%p55, %r10, 3;
	@%p55 bra 	$L__BB2_72;
	mul.wide.u32 	%rd58, %r287, 4;
	add.s64 	%rd59, %rd22, %rd58;
	ld.f32 	%f238, [%rd59];
	mul.f32 	%f239, %f30, %f238;
	st.f32 	[%rd59], %f239;
	ld.f32 	%f240, [%rd59+4];
	mul.f32 	%f241, %f30, %f240;
	st.f32 	[%rd59+4], %f241;
	ld.f32 	%f242, [%rd59+8];
	mul.f32 	%f243, %f30, %f242;
	st.f32 	[%rd59+8], %f243;
	ld.f32 	%f244, [%rd59+12];
	mul.f32 	%f245, %f30, %f244;
	st.f32 	[%rd59+12], %f245;
	add.s32 	%r287, %r287, 4;
$L__BB2_72:
	setp.eq.s32 	%p56, %r11, 0;
	@%p56 bra 	$L__BB2_76;
	setp.eq.s32 	%p57, %r11, 1;
	mul.wide.u32 	%rd60, %r287, 4;
	add.s64 	%rd10, %rd22, %rd60;
	ld.f32 	%f246, [%rd10];
	mul.f32 	%f247, %f30, %f246;
	st.f32 	[%rd10], %f247;
	@%p57 bra 	$L__BB2_76;
	setp.eq.s32 	%p58, %r11, 2;
	ld.f32 	%f248, [%rd10+4];
	mul.f32 	%f249, %f30, %f248;
	st.f32 	[%rd10+4], %f249;
	@%p58 bra 	$L__BB2_76;
	ld.f32 	%f250, [%rd10+8];
	mul.f32 	%f251, %f30, %f250;
	st.f32 	[%rd10+8], %f251;
$L__BB2_76:
	mul.f32 	%f642, %f642, %f30;
	mov.f32 	%f641, %f629;
$L__BB2_77:
	mov.f32 	%f640, 0f00000000;
	@%p30 bra 	$L__BB2_105;
	@%p17 bra 	$L__BB2_94;
	mov.f32 	%f640, 0f00000000;
	mov.b32 	%r289, 0;
$L__BB2_80:
	setp.lt.u32 	%p69, %r7, 15;
	mul.wide.u32 	%rd69, %r289, 4;
	add.s64 	%rd70, %rd3, %rd69;
	ld.local.f32 	%f443, [%rd70];
	sub.f32 	%f444, %f443, %f641;
	fma.rn.f32 	%f445, %f444, 0f3BBB989D, 0f3F000000;
	cvt.sat.f32.f32 	%f446, %f445;
	mov.f32 	%f447, 0f4B400001;
	mov.f32 	%f448, 0f437C0000;
	fma.rm.f32 	%f449, %f446, %f448, %f447;
	add.f32 	%f450, %f449, 0fCB40007F;
	neg.f32 	%f451, %f450;
	fma.rn.f32 	%f452, %f444, 0f3FB8AA3B, %f451;
	fma.rn.f32 	%f453, %f444, 0f32A57060, %f452;
	mov.b32 	%r237, %f449;
	shl.b32 	%r238, %r237, 23;
	mov.b32 	%f454, %r238;
	ex2.approx.ftz.f32 	%f455, %f453;
	mul.f32 	%f35, %f455, %f454;
	add.f32 	%f640, %f640, %f35;
	mul.lo.s32 	%r72, %r289, %r103;
	mov.b32 	%r292, 0;
	@%p69 bra 	$L__BB2_83;
	mov.b32 	%r290, 0;
$L__BB2_82:
	.pragma "nounroll";
	add.s32 	%r240, %r290, %r72;
	shl.b32 	%r241, %r240, 2;
	add.s32 	%r242, %r5, %r241;
	ld.shared.f32 	%f456, [%r242];
	mul.wide.u32 	%rd71, %r290, 4;
	add.s64 	%rd72, %rd22, %rd71;
	ld.f32 	%f457, [%rd72];
	fma.rn.f32 	%f458, %f35, %f456, %f457;
	st.f32 	[%rd72], %f458;
	ld.shared.f32 	%f459, [%r242+4];
	ld.f32 	%f460, [%rd72+4];
	fma.rn.f32 	%f461, %f35, %f459, %f460;
	st.f32 	[%rd72+4], %f461;
	ld.shared.f32 	%f462, [%r242+8];
	ld.f32 	%f463, [%rd72+8];
	fma.rn.f32 	%f464, %f35, %f462, %f463;
	st.f32 	[%rd72+8], %f464;
	ld.shared.f32 	%f465, [%r242+12];
	ld.f32 	%f466, [%rd72+12];
	fma.rn.f32 	%f467, %f35, %f465, %f466;
	st.f32 	[%rd72+12], %f467;
	ld.shared.f32 	%f468, [%r242+16];
	ld.f32 	%f469, [%rd72+16];
	fma.rn.f32 	%f470, %f35, %f468, %f469;
	st.f32 	[%rd72+16], %f470;
	ld.shared.f32 	%f471, [%r242+20];
	ld.f32 	%f472, [%rd72+20];
	fma.rn.f32 	%f473, %f35, %f471, %f472;
	st.f32 	[%rd72+20], %f473;
	ld.shared.f32 	%f474, [%r242+24];
	ld.f32 	%f475, [%rd72+24];
	fma.rn.f32 	%f476, %f35, %f474, %f475;
	st.f32 	[%rd72+24], %f476;
	ld.shared.f32 	%f477, [%r242+28];
	ld.f32 	%f478, [%rd72+28];
	fma.rn.f32 	%f479, %f35, %f477, %f478;
	st.f32 	[%rd72+28], %f479;
	ld.shared.f32 	%f480, [%r242+32];
	ld.f32 	%f481, [%rd72+32];
	fma.rn.f32 	%f482, %f35, %f480, %f481;
	st.f32 	[%rd72+32], %f482;
	ld.shared.f32 	%f483, [%r242+36];
	ld.f32 	%f484, [%rd72+36];
	fma.rn.f32 	%f485, %f35, %f483, %f484;
	st.f32 	[%rd72+36], %f485;
	ld.shared.f32 	%f486, [%r242+40];
	ld.f32 	%f487, [%rd72+40];
	fma.rn.f32 	%f488, %f35, %f486, %f487;
	st.f32 	[%rd72+40], %f488;
	ld.shared.f32 	%f489, [%r242+44];
	ld.f32 	%f490, [%rd72+44];
	fma.rn.f32 	%f491, %f35, %f489, %f490;
	st.f32 	[%rd72+44], %f491;
	ld.shared.f32 	%f492, [%r242+48];
	ld.f32 	%f493, [%rd72+48];
	fma.rn.f32 	%f494, %f35, %f492, %f493;
	st.f32 	[%rd72+48], %f494;
	ld.shared.f32 	%f495, [%r242+52];
	ld.f32 	%f496, [%rd72+52];
	fma.rn.f32 	%f497, %f35, %f495, %f496;
	st.f32 	[%rd72+52], %f497;
	ld.shared.f32 	%f498, [%r242+56];
	ld.f32 	%f499, [%rd72+56];
	fma.rn.f32 	%f500, %f35, %f498, %f499;
	st.f32 	[%rd72+56], %f500;
	ld.shared.f32 	%f501, [%r242+60];
	ld.f32 	%f502, [%rd72+60];
	fma.rn.f32 	%f503, %f35, %f501, %f502;
	st.f32 	[%rd72+60], %f503;
	add.s32 	%r290, %r290, 16;
	setp.ne.s32 	%p70, %r290, %r13;
	mov.u32 	%r292, %r13;
	@%p70 bra 	$L__BB2_82;
$L__BB2_83:
	setp.eq.s32 	%p71, %r8, 0;
	@%p71 bra 	$L__BB2_93;
	add.s32 	%r243, %r8, -1;
	setp.lt.u32 	%p72, %r243, 7;
	@%p72 bra 	$L__BB2_86;
	add.s32 	%r244, %r292, %r72;
	shl.b32 	%r245, %r244, 2;
	add.s32 	%r246, %r5, %r245;
	ld.shared.f32 	%f504, [%r246];
	mul.wide.u32 	%rd73, %r292, 4;
	add.s64 	%rd74, %rd22, %rd73;
	ld.f32 	%f505, [%rd74];
	fma.rn.f32 	%f506, %f35, %f504, %f505;
	st.f32 	[%rd74], %f506;
	ld.shared.f32 	%f507, [%r246+4];
	ld.f32 	%f508, [%rd74+4];
	fma.rn.f32 	%f509, %f35, %f507, %f508;
	st.f32 	[%rd74+4], %f509;
	ld.shared.f32 	%f510, [%r246+8];
	ld.f32 	%f511, [%rd74+8];
	fma.rn.f32 	%f512, %f35, %f510, %f511;
	st.f32 	[%rd74+8], %f512;
	ld.shared.f32 	%f513, [%r246+12];
	ld.f32 	%f514, [%rd74+12];
	fma.rn.f32 	%f515, %f35, %f513, %f514;
	st.f32 	[%rd74+12], %f515;
	ld.shared.f32 	%f516, [%r246+16];
	ld.f32 	%f517, [%rd74+16];
	fma.rn.f32 	%f518, %f35, %f516, %f517;
	st.f32 	[%rd74+16], %f518;
	ld.shared.f32 	%f519, [%r246+20];
	ld.f32 	%f520, [%rd74+20];
	fma.rn.f32 	%f521, %f35, %f519, %f520;
	st.f32 	[%rd74+20], %f521;
	ld.shared.f32 	%f522, [%r246+24];
	ld.f32 	%f523, [%rd74+24];
	fma.rn.f32 	%f524, %f35, %f522, %f523;
	st.f32 	[%rd74+24], %f524;
	ld.shared.f32 	%f525, [%r246+28];
	ld.f32 	%f526, [%rd74+28];
	fma.rn.f32 	%f527, %f35, %f525, %f526;
	st.f32 	[%rd74+28], %f527;
	add.s32 	%r292, %r292, 8;
$L__BB2_86:
	setp.eq.s32 	%p73, %r9, 0;
	@%p73 bra 	$L__BB2_93;
	setp.lt.u32 	%p74, %r10, 3;
	@%p74 bra 	$L__BB2_89;
	add.s32 	%r247, %r292, %r72;
	shl.b32 	%r248, %r247, 2;
	add.s32 	%r249, %r5, %r248;
	ld.shared.f32 	%f528, [%r249];
	mul.wide.u32 	%rd75, %r292, 4;
	add.s64 	%rd76, %rd22, %rd75;
	ld.f32 	%f529, [%rd76];
	fma.rn.f32 	%f530, %f35, %f528, %f529;
	st.f32 	[%rd76], %f530;
	ld.shared.f32 	%f531, [%r249+4];
	ld.f32 	%f532, [%rd76+4];
	fma.rn.f32 	%f533, %f35, %f531, %f532;
	st.f32 	[%rd76+4], %f533;
	ld.shared.f32 	%f534, [%r249+8];
	ld.f32 	%f535, [%rd76+8];
	fma.rn.f32 	%f536, %f35, %f534, %f535;
	st.f32 	[%rd76+8], %f536;
	ld.shared.f32 	%f537, [%r249+12];
	ld.f32 	%f538, [%rd76+12];
	fma.rn.f32 	%f539, %f35, %f537, %f538;
	st.f32 	[%rd76+12], %f539;
	add.s32 	%r292, %r292, 4;
$L__BB2_89:
	setp.eq.s32 	%p75, %r11, 0;
	@%p75 bra 	$L__BB2_93;
	setp.eq.s32 	%p76, %r11, 1;
	add.s32 	%r250, %r292, %r72;
	shl.b32 	%r251, %r250, 2;
	add.s32 	%r80, %r5, %r251;
	ld.shared.f32 	%f540, [%r80];
	mul.wide.u32 	%rd77, %r292, 4;
	add.s64 	%rd11, %rd22, %rd77;
	ld.f32 	%f541, [%rd11];
	fma.rn.f32 	%f542, %f35, %f540, %f541;
	st.f32 	[%rd11], %f542;
	@%p76 bra 	$L__BB2_93;
	setp.eq.s32 	%p77, %r11, 2;
	ld.shared.f32 	%f543, [%r80+4];
	ld.f32 	%f544, [%rd11+4];
	fma.rn.f32 	%f545, %f35, %f543, %f544;
	st.f32 	[%rd11+4], %f545;
	@%p77 bra 	$L__BB2_93;
	ld.shared.f32 	%f546, [%r80+8];
	ld.f32 	%f547, [%rd11+8];
	fma.rn.f32 	%f548, %f35, %f546, %f547;
	st.f32 	[%rd11+8], %f548;
$L__BB2_93:
	add.s32 	%r289, %r289, 1;
	setp.eq.s32 	%p78, %r289, %r31;
	@%p78 bra 	$L__BB2_105;
	bra.uni 	$L__BB2_80;
$L__BB2_94:
	setp.lt.s32 	%p61, %r268, 8;
	mov.f32 	%f640, 0f00000000;
	mov.b32 	%r296, 0;
	@%p61 bra 	$L__BB2_97;
	mov.f32 	%f640, 0f00000000;
	mov.b32 	%r294, 0;
$L__BB2_96:
	.pragma "nounroll";
	mul.wide.u32 	%rd61, %r294, 4;
	add.s64 	%rd62, %rd3, %rd61;
	ld.local.v4.f32 	{%f256, %f257, %f258, %f259}, [%rd62];
	sub.f32 	%f260, %f256, %f641;
	fma.rn.f32 	%f261, %f260, 0f3BBB989D, 0f3F000000;
	cvt.sat.f32.f32 	%f262, %f261;
	mov.f32 	%f263, 0f4B400001;
	mov.f32 	%f264, 0f437C0000;
	fma.rm.f32 	%f265, %f262, %f264, %f263;
	add.f32 	%f266, %f265, 0fCB40007F;
	neg.f32 	%f267, %f266;
	fma.rn.f32 	%f268, %f260, 0f3FB8AA3B, %f267;
	fma.rn.f32 	%f269, %f260, 0f32A57060, %f268;
	mov.b32 	%r200, %f265;
	shl.b32 	%r201, %r200, 23;
	mov.b32 	%f270, %r201;
	ex2.approx.ftz.f32 	%f271, %f269;
	fma.rn.f32 	%f272, %f271, %f270, %f640;
	sub.f32 	%f273, %f257, %f641;
	fma.rn.f32 	%f274, %f273, 0f3BBB989D, 0f3F000000;
	cvt.sat.f32.f32 	%f275, %f274;
	fma.rm.f32 	%f276, %f275, %f264, %f263;
	add.f32 	%f277, %f276, 0fCB40007F;
	neg.f32 	%f278, %f277;
	fma.rn.f32 	%f279, %f273, 0f3FB8AA3B, %f278;
	fma.rn.f32 	%f280, %f273, 0f32A57060, %f279;
	mov.b32 	%r202, %f276;
	shl.b32 	%r203, %r202, 23;
	mov.b32 	%f281, %r203;
	ex2.approx.ftz.f32 	%f282, %f280;
	fma.rn.f32 	%f283, %f282, %f281, %f272;
	sub.f32 	%f284, %f258, %f641;
	fma.rn.f32 	%f285, %f284, 0f3BBB989D, 0f3F000000;
	cvt.sat.f32.f32 	%f286, %f285;
	fma.rm.f32 	%f287, %f286, %f264, %f263;
	add.f32 	%f288, %f287, 0fCB40007F;
	neg.f32 	%f289, %f288;
	fma.rn.f32 	%f290, %f284, 0f3FB8AA3B, %f289;
	fma.rn.f32 	%f291, %f284, 0f32A57060, %f290;
	mov.b32 	%r204, %f287;
	shl.b32 	%r205, %r204, 23;
	mov.b32 	%f292, %r205;
	ex2.approx.ftz.f32 	%f293, %f291;
	fma.rn.f32 	%f294, %f293, %f292, %f283;
	sub.f32 	%f295, %f259, %f641;
	fma.rn.f32 	%f296, %f295, 0f3BBB989D, 0f3F000000;
	cvt.sat.f32.f32 	%f297, %f296;
	fma.rm.f32 	%f298, %f297, %f264, %f263;
	add.f32 	%f299, %f298, 0fCB40007F;
	neg.f32 	%f300, %f299;
	fma.rn.f32 	%f301, %f295, 0f3FB8AA3B, %f300;
	fma.rn.f32 	%f302, %f295, 0f32A57060, %f301;
	mov.b32 	%r206, %f298;
	shl.b32 	%r207, %r206, 23;
	mov.b32 	%f303, %r207;
	ex2.approx.ftz.f32 	%f304, %f302;
	fma.rn.f32 	%f305, %f304, %f303, %f294;
	ld.local.v4.f32 	{%f306, %f307, %f308, %f309}, [%rd62+16];
	sub.f32 	%f310, %f306, %f641;
	fma.rn.f32 	%f311, %f310, 0f3BBB989D, 0f3F000000;
	cvt.sat.f32.f32 	%f312, %f311;
	fma.rm.f32 	%f313, %f312, %f264, %f263;
	add.f32 	%f314, %f313, 0fCB40007F;
	neg.f32 	%f315, %f314;
	fma.rn.f32 	%f316, %f310, 0f3FB8AA3B, %f315;
	fma.rn.f32 	%f317, %f310, 0f32A57060, %f316;
	mov.b32 	%r208, %f313;
	shl.b32 	%r209, %r208, 23;
	mov.b32 	%f318, %r209;
	ex2.approx.ftz.f32 	%f319, %f317;
	fma.rn.f32 	%f320, %f319, %f318, %f305;
	sub.f32 	%f321, %f307, %f641;
	fma.rn.f32 	%f322, %f321, 0f3BBB989D, 0f3F000000;
	cvt.sat.f32.f32 	%f323, %f322;
	fma.rm.f32 	%f324, %f323, %f264, %f263;
	add.f32 	%f325, %f324, 0fCB40007F;
	neg.f32 	%f326, %f325;
	fma.rn.f32 	%f327, %f321, 0f3FB8AA3B, %f326;
	fma.rn.f32 	%f328, %f321, 0f32A57060, %f327;
	mov.b32 	%r210, %f324;
	shl.b32 	%r211, %r210, 23;
	mov.b32 	%f329, %r211;
	ex2.approx.ftz.f32 	%f330, %f328;
	fma.rn.f32 	%f331, %f330, %f329, %f320;
	sub.f32 	%f332, %f308, %f641;
	fma.rn.f32 	%f333, %f332, 0f3BBB989D, 0f3F000000;
	cvt.sat.f32.f32 	%f334, %f333;
	fma.rm.f32 	%f335, %f334, %f264, %f263;
	add.f32 	%f336, %f335, 0fCB40007F;
	neg.f32 	%f337, %f336;
	fma.rn.f32 	%f338, %f332, 0f3FB8AA3B, %f337;
	fma.rn.f32 	%f339, %f332, 0f32A57060, %f338;
	mov.b32 	%r212, %f335;
	shl.b32 	%r213, %r212, 23;
	mov.b32 	%f340, %r213;
	ex2.approx.ftz.f32 	%f341, %f339;
	fma.rn.f32 	%f342, %f341, %f340, %f331;
	sub.f32 	%f343, %f309, %f641;
	fma.rn.f32 	%f344, %f343, 0f3BBB989D, 0f3F000000;
	cvt.sat.f32.f32 	%f345, %f344;
	fma.rm.f32 	%f346, %f345, %f264, %f263;
	add.f32 	%f347, %f346, 0fCB40007F;
	neg.f32 	%f348, %f347;
	fma.rn.f32 	%f349, %f343, 0f3FB8AA3B, %f348;
	fma.rn.f32 	%f350, %f343, 0f32A57060, %f349;
	mov.b32 	%r214, %f346;
	shl.b32 	%r215, %r214, 23;
	mov.b32 	%f351, %r215;
	ex2.approx.ftz.f32 	%f352, %f350;
	fma.rn.f32 	%f640, %f352, %f351, %f342;
	add.s32 	%r294, %r294, 8;
	and.b32  	%r296, %r31, 56;
	setp.ne.s32 	%p62, %r294, %r296;
	@%p62 bra 	$L__BB2_96;
$L__BB2_97:
	and.b32  	%r216, %r31, 7;
	setp.eq.s32 	%p63, %r216, 0;
	@%p63 bra 	$L__BB2_105;
	setp.lt.u32 	%p64, %r216, 4;
	@%p64 bra 	$L__BB2_100;
	mul.wide.u32 	%rd63, %r296, 4;
	add.s64 	%rd64, %rd3, %rd63;
	ld.local.f32 	%f354, [%rd64];
	sub.f32 	%f355, %f354, %f641;
	fma.rn.f32 	%f356, %f355, 0f3BBB989D, 0f3F000000;
	cvt.sat.f32.f32 	%f357, %f356;
	mov.f32 	%f358, 0f4B400001;
	mov.f32 	%f359, 0f437C0000;
	fma.rm.f32 	%f360, %f357, %f359, %f358;
	add.f32 	%f361, %f360, 0fCB40007F;
	neg.f32 	%f362, %f361;
	fma.rn.f32 	%f363, %f355, 0f3FB8AA3B, %f362;
	fma.rn.f32 	%f364, %f355, 0f32A57060, %f363;
	mov.b32 	%r218, %f360;
	shl.b32 	%r219, %r218, 23;
	mov.b32 	%f365, %r219;
	ex2.approx.ftz.f32 	%f366, %f364;
	fma.rn.f32 	%f367, %f366, %f365, %f640;
	ld.local.f32 	%f368, [%rd64+4];
	sub.f32 	%f369, %f368, %f641;
	fma.rn.f32 	%f370, %f369, 0f3BBB989D, 0f3F000000;
	cvt.sat.f32.f32 	%f371, %f370;
	fma.rm.f32 	%f372, %f371, %f359, %f358;
	add.f32 	%f373, %f372, 0fCB40007F;
	neg.f32 	%f374, %f373;
	fma.rn.f32 	%f375, %f369, 0f3FB8AA3B, %f374;
	fma.rn.f32 	%f376, %f369, 0f32A57060, %f375;
	mov.b32 	%r220, %f372;
	shl.b32 	%r221, %r220, 23;
	mov.b32 	%f377, %r221;
	ex2.approx.ftz.f32 	%f378, %f376;
	fma.rn.f32 	%f379, %f378, %f377, %f367;
	ld.local.f32 	%f380, [%rd64+8];
	sub.f32 	%f381, %f380, %f641;
	fma.rn.f32 	%f382, %f381, 0f3BBB989D, 0f3F000000;
	cvt.sat.f32.f32 	%f383, %f382;
	fma.rm.f32 	%f384, %f383, %f359, %f358;
	add.f32 	%f385, %f384, 0fCB40007F;
	neg.f32 	%f386, %f385;
	fma.rn.f32 	%f387, %f381, 0f3FB8AA3B, %f386;
	fma.rn.f32 	%f388, %f381, 0f32A57060, %f387;
	mov.b32 	%r222, %f384;
	shl.b32 	%r223, %r222, 23;
	mov.b32 	%f389, %r223;
	ex2.approx.ftz.f32 	%f390, %f388;
	fma.rn.f32 	%f391, %f390, %f389, %f379;
	ld.local.f32 	%f392, [%rd64+12];
	sub.f32 	%f393, %f392, %f641;
	fma.rn.f32 	%f394, %f393, 0f3BBB989D, 0f3F000000;
	cvt.sat.f32.f32 	%f395, %f394;
	fma.rm.f32 	%f396, %f395, %f359, %f358;
	add.f32 	%f397, %f396, 0fCB40007F;
	neg.f32 	%f398, %f397;
	fma.rn.f32 	%f399, %f393, 0f3FB8AA3B, %f398;
	fma.rn.f32 	%f400, %f393, 0f32A57060, %f399;
	mov.b32 	%r224, %f396;
	shl.b32 	%r225, %r224, 23;
	mov.b32 	%f401, %r225;
	ex2.approx.ftz.f32 	%f402, %f400;
	fma.rn.f32 	%f640, %f402, %f401, %f391;
	add.s32 	%r296, %r296, 4;
$L__BB2_100:
	and.b32  	%r226, %r31, 3;
	setp.eq.s32 	%p65, %r226, 0;
	@%p65 bra 	$L__BB2_105;
	setp.eq.s32 	%p66, %r226, 1;
	@%p66 bra 	$L__BB2_103;
	mul.wide.u32 	%rd65, %r296, 4;
	add.s64 	%rd66, %rd3, %rd65;
	ld.local.f32 	%f404, [%rd66];
	sub.f32 	%f405, %f404, %f641;
	fma.rn.f32 	%f406, %f405, 0f3BBB989D, 0f3F000000;
	cvt.sat.f32.f32 	%f407, %f406;
	mov.f32 	%f408, 0f4B400001;
	mov.f32 	%f409, 0f437C0000;
	fma.rm.f32 	%f410, %f407, %f409, %f408;
	add.f32 	%f411, %f410, 0fCB40007F;
	neg.f32 	%f412, %f411;
	fma.rn.f32 	%f413, %f405, 0f3FB8AA3B, %f412;
	fma.rn.f32 	%f414, %f405, 0f32A57060, %f413;
	mov.b32 	%r228, %f410;
	shl.b32 	%r229, %r228, 23;
	mov.b32 	%f415, %r229;
	ex2.approx.ftz.f32 	%f416, %f414;
	fma.rn.f32 	%f417, %f416, %f415, %f640;
	ld.local.f32 	%f418, [%rd66+4];
	sub.f32 	%f419, %f418, %f641;
	fma.rn.f32 	%f420, %f419, 0f3BBB989D, 0f3F000000;
	cvt.sat.f32.f32 	%f421, %f420;
	fma.rm.f32 	%f422, %f421, %f409, %f408;
	add.f32 	%f423, %f422, 0fCB40007F;
	neg.f32 	%f424, %f423;
	fma.rn.f32 	%f425, %f419, 0f3FB8AA3B, %f424;
	fma.rn.f32 	%f426, %f419, 0f32A57060, %f425;
	mov.b32 	%r230, %f422;
	shl.b32 	%r231, %r230, 23;
	mov.b32 	%f427, %r231;
	ex2.approx.ftz.f32 	%f428, %f426;
	fma.rn.f32 	%f640, %f428, %f427, %f417;
	add.s32 	%r296, %r296, 2;
$L__BB2_103:
	and.b32  	%r232, %r31, 1;
	setp.eq.b32 	%p67, %r232, 1;
	not.pred 	%p68, %p67;
	@%p68 bra 	$L__BB2_105;
	mul.wide.u32 	%rd67, %r296, 4;
	add.s64 	%rd68, %rd3, %rd67;
	ld.local.f32 	%f429, [%rd68];
	sub.f32 	%f430, %f429, %f641;
	fma.rn.f32 	%f431, %f430, 0f3BBB989D, 0f3F000000;
	cvt.sat.f32.f32 	%f432, %f431;
	mov.f32 	%f433, 0f4B400001;
	mov.f32 	%f434, 0f437C0000;
	fma.rm.f32 	%f435, %f432, %f434, %f433;
	add.f32 	%f436, %f435, 0fCB40007F;
	neg.f32 	%f437, %f436;
	fma.rn.f32 	%f438, %f430, 0f3FB8AA3B, %f437;
	fma.rn.f32 	%f439, %f430, 0f32A57060, %f438;
	mov.b32 	%r233, %f435;
	shl.b32 	%r234, %r233, 23;
	mov.b32 	%f440, %r234;
	ex2.approx.ftz.f32 	%f441, %f439;
	fma.rn.f32 	%f640, %f441, %f440, %f640;
$L__BB2_105:
	add.f32 	%f642, %f642, %f640;
	add.s32 	%r269, %r269, 32;
	setp.lt.s32 	%p79, %r269, %r104;
	add.s32 	%r268, %r268, -32;
	@%p79 bra 	$L__BB2_21;
$L__BB2_106:
	ld.param.u64 	%rd100, [_Z22flash_attention_kernelPKfS0_S0_PfS1_S1_ii_param_5];
	ld.param.u64 	%rd99, [_Z22flash_attention_kernelPKfS0_S0_PfS1_S1_ii_param_4];
	setp.lt.s32 	%p80, %r103, 1;
	cvta.to.global.u64 	%rd78, %rd99;
	mul.wide.s32 	%rd79, %r262, 4;
	add.s64 	%rd80, %rd78, %rd79;
	st.global.f32 	[%rd80], %f641;
	cvta.to.global.u64 	%rd81, %rd100;
	add.s64 	%rd82, %rd81, %rd79;
	st.global.f32 	[%rd82], %f642;
	rcp.rn.f32 	%f52, %f642;
	@%p80 bra 	$L__BB2_120;
	ld.param.u64 	%rd98, [_Z22flash_attention_kernelPKfS0_S0_PfS1_S1_ii_param_3];
	cvta.to.global.u64 	%rd12, %rd98;
	setp.lt.u32 	%p81, %r7, 15;
	mul.lo.s32 	%r92, %r262, %r103;
	mov.b32 	%r300, 0;
	@%p81 bra 	$L__BB2_110;
	mov.b32 	%r298, 0;
$L__BB2_109:
	.pragma "nounroll";
	mul.wide.u32 	%rd83, %r298, 4;
	add.s64 	%rd84, %rd22, %rd83;
	ld.f32 	%f549, [%rd84];
	mul.f32 	%f550, %f52, %f549;
	add.s32 	%r254, %r298, %r92;
	mul.wide.s32 	%rd85, %r254, 4;
	add.s64 	%rd86, %rd12, %rd85;
	st.global.f32 	[%rd86], %f550;
	ld.f32 	%f551, [%rd84+4];
	mul.f32 	%f552, %f52, %f551;
	st.global.f32 	[%rd86+4], %f552;
	ld.f32 	%f553, [%rd84+8];
	mul.f32 	%f554, %f52, %f553;
	st.global.f32 	[%rd86+8], %f554;
	ld.f32 	%f555, [%rd84+12];
	mul.f32 	%f556, %f52, %f555;
	st.global.f32 	[%rd86+12], %f556;
	ld.f32 	%f557, [%rd84+16];
	mul.f32 	%f558, %f52, %f557;
	st.global.f32 	[%rd86+16], %f558;
	ld.f32 	%f559, [%rd84+20];
	mul.f32 	%f560, %f52, %f559;
	st.global.f32 	[%rd86+20], %f560;
	ld.f32 	%f561, [%rd84+24];
	mul.f32 	%f562, %f52, %f561;
	st.global.f32 	[%rd86+24], %f562;
	ld.f32 	%f563, [%rd84+28];
	mul.f32 	%f564, %f52, %f563;
	st.global.f32 	[%rd86+28], %f564;
	ld.f32 	%f565, [%rd84+32];
	mul.f32 	%f566, %f52, %f565;
	st.global.f32 	[%rd86+32], %f566;
	ld.f32 	%f567, [%rd84+36];
	mul.f32 	%f568, %f52, %f567;
	st.global.f32 	[%rd86+36], %f568;
	ld.f32 	%f569, [%rd84+40];
	mul.f32 	%f570, %f52, %f569;
	st.global.f32 	[%rd86+40], %f570;
	ld.f32 	%f571, [%rd84+44];
	mul.f32 	%f572, %f52, %f571;
	st.global.f32 	[%rd86+44], %f572;
	ld.f32 	%f573, [%rd84+48];
	mul.f32 	%f574, %f52, %f573;
	st.global.f32 	[%rd86+48], %f574;
	ld.f32 	%f575, [%rd84+52];
	mul.f32 	%f576, %f52, %f575;
	st.global.f32 	[%rd86+52], %f576;
	ld.f32 	%f577, [%rd84+56];
	mul.f32 	%f578, %f52, %f577;
	st.global.f32 	[%rd86+56], %f578;
	ld.f32 	%f579, [%rd84+60];
	mul.f32 	%f580, %f52, %f579;
	st.global.f32 	[%rd86+60], %f580;
	add.s32 	%r298, %r298, 16;
	setp.ne.s32 	%p82, %r298, %r13;
	mov.u32 	%r300, %r13;
	@%p82 bra 	$L__BB2_109;
$L__BB2_110:
	setp.eq.s32 	%p83, %r8, 0;
	@%p83 bra 	$L__BB2_120;
	add.s32 	%r255, %r8, -1;
	setp.lt.u32 	%p84, %r255, 7;
	@%p84 bra 	$L__BB2_113;
	mul.wide.u32 	%rd87, %r300, 4;
	add.s64 	%rd88, %rd22, %rd87;
	ld.f32 	%f581, [%rd88];
	mul.f32 	%f582, %f52, %f581;
	add.s32 	%r256, %r300, %r92;
	mul.wide.s32 	%rd89, %r256, 4;
	add.s64 	%rd90, %rd12, %rd89;
	st.global.f32 	[%rd90], %f582;
	ld.f32 	%f583, [%rd88+4];
	mul.f32 	%f584, %f52, %f583;
	st.global.f32 	[%rd90+4], %f584;
	ld.f32 	%f585, [%rd88+8];
	mul.f32 	%f586, %f52, %f585;
	st.global.f32 	[%rd90+8], %f586;
	ld.f32 	%f587, [%rd88+12];
	mul.f32 	%f588, %f52, %f587;
	st.global.f32 	[%rd90+12], %f588;
	ld.f32 	%f589, [%rd88+16];
	mul.f32 	%f590, %f52, %f589;
	st.global.f32 	[%rd90+16], %f590;
	ld.f32 	%f591, [%rd88+20];
	mul.f32 	%f592, %f52, %f591;
	st.global.f32 	[%rd90+20], %f592;
	ld.f32 	%f593, [%rd88+24];
	mul.f32 	%f594, %f52, %f593;
	st.global.f32 	[%rd90+24], %f594;
	ld.f32 	%f595, [%rd88+28];
	mul.f32 	%f596, %f52, %f595;
	st.global.f32 	[%rd90+28], %f596;
	add.s32 	%r300, %r300, 8;
$L__BB2_113:
	setp.eq.s32 	%p85, %r9, 0;
	@%p85 bra 	$L__BB2_120;
	setp.lt.u32 	%p86, %r10, 3;
	@%p86 bra 	$L__BB2_116;
	mul.wide.u32 	%rd91, %r300, 4;
	add.s64 	%rd92, %rd22, %rd91;
	ld.f32 	%f597, [%rd92];
	mul.f32 	%f598, %f52, %f597;
	add.s32 	%r257, %r300, %r92;
	mul.wide.s32 	%rd93, %r257, 4;
	add.s64 	%rd94, %rd12, %rd93;
	st.global.f32 	[%rd94], %f598;
	ld.f32 	%f599, [%rd92+4];
	mul.f32 	%f600, %f52, %f599;
	st.global.f32 	[%rd94+4], %f600;
	ld.f32 	%f601, [%rd92+8];
	mul.f32 	%f602, %f52, %f601;
	st.global.f32 	[%rd94+8], %f602;
	ld.f32 	%f603, [%rd92+12];
	mul.f32 	%f604, %f52, %f603;
	st.global.f32 	[%rd94+12], %f604;
	add.s32 	%r300, %r300, 4;
$L__BB2_116:
	setp.eq.s32 	%p87, %r11, 0;
	@%p87 bra 	$L__BB2_120;
	setp.eq.s32 	%p88, %r11, 1;
	mul.wide.u32 	%rd95, %r300, 4;
	add.s64 	%rd13, %rd22, %rd95;
	ld.f32 	%f605, [%rd13];
	mul.f32 	%f606, %f52, %f605;
	add.s32 	%r258, %r300, %r92;
	mul.wide.s32 	%rd96, %r258, 4;
	add.s64 	%rd14, %rd12, %rd96;
	st.global.f32 	[%rd14], %f606;
	@%p88 bra 	$L__BB2_120;
	setp.eq.s32 	%p89, %r11, 2;
	ld.f32 	%f607, [%rd13+4];
	mul.f32 	%f608, %f52, %f607;
	st.global.f32 	[%rd14+4], %f608;
	@%p89 bra 	$L__BB2_120;
	ld.f32 	%f609, [%rd13+8];
	mul.f32 	%f610, %f52, %f609;
	st.global.f32 	[%rd14+8], %f610;
$L__BB2_120:
	{ // callseq 1, 0
	.param .b64 param0;
	st.param.b64 	[param0], %rd22;
	call.uni 
	free, 
	(
	param0
	);
	} // callseq 1
	add.s32 	%r263, %r263, %r6;
	setp.lt.u32 	%p90, %r263, 32;
	mov.u32 	%r259, %ctaid.x;
	shl.b32 	%r260, %r259, 5;
	add.s32 	%r262, %r263, %r260;
	setp.lt.s32 	%p91, %r262, %r104;
	and.pred  	%p92, %p90, %p91;
	@%p92 bra 	$L__BB2_2;
$L__BB2_121:
	ret;

}


// ===== COMPILED SASS (sm_100) =====

	.target	sm_100

	.elftype	@"ET_EXEC"


//--------------------- .note.nv.tkinfo           --------------------------
	.section	.note.nv.tkinfo,"",@"SHT_NOTE"
	.sectionflags	@"SHF_NOTE_NV_TKINFO"
	.tkinfo
        /*0018*/ 	.word	0x00000002
        /*0030*/ 	.string	""
        /*0030*/ 	.string	"ptxas"
        /*0030*/ 	.string	"Cuda compilation tools, release 13.0, V13.0.88"
        /*0030*/ 	.string	"Build cuda_13.0.r13.0/compiler.36424714_0"
        /*0030*/ 	.string	"-arch sm_100 -m 64 "



//--------------------- .note.nv.cuinfo           --------------------------
	.section	.note.nv.cuinfo,"",@"SHT_NOTE"
	.sectionflags	@"SHF_NOTE_NV_CUINFO"
        /*0018*/ 	.short	0x0002
        /*001a*/ 	.short	0x0064
        /*001c*/ 	.short	0x0082
	.zero		2


//--------------------- .nv.info                  --------------------------
	.section	.nv.info,"",@"SHT_CUDA_INFO"
	.align	4


	//----- nvinfo : EIATTR_REGCOUNT
	.align		4
        /*0000*/ 	.byte	0x04, 0x2f
        /*0002*/ 	.short	(.L_10 - .L_9)
	.align		4
.L_9:
        /*0004*/ 	.word	index@(_Z6matmulPfS_S_iii)
        /*0008*/ 	.word	0x00000020


	//----- nvinfo : EIATTR_FRAME_SIZE
	.align		4
.L_10:
        /*000c*/ 	.byte	0x04, 0x11
        /*000e*/ 	.short	(.L_12 - .L_11)
	.align		4
.L_11:
        /*0010*/ 	.word	index@(_Z6matmulPfS_S_iii)
        /*0014*/ 	.word	0x00000000


	//----- nvinfo : EIATTR_REGCOUNT
	.align		4
.L_12:
        /*0018*/ 	.byte	0x04, 0x2f
        /*001a*/ 	.short	(.L_14 - .L_13)
	.align		4
.L_13:
        /*001c*/ 	.word	index@(_Z24initialize_random_matrixPfiiy)
        /*0020*/ 	.word	0x00000020


	//----- nvinfo : EIATTR_FRAME_SIZE
	.align		4
.L_14:
        /*0024*/ 	.byte	0x04, 0x11
        /*0026*/ 	.short	(.L_16 - .L_15)
	.align		4
.L_15:
        /*0028*/ 	.word	index@(_Z24initialize_random_matrixPfiiy)
        /*002c*/ 	.word	0x00000030


	//----- nvinfo : EIATTR_REGCOUNT
	.align		4
.L_16:
        /*0030*/ 	.byte	0x04, 0x2f
        /*0032*/ 	.short	(.L_18 - .L_17)
	.align		4
.L_17:
        /*0034*/ 	.word	index@(_Z22flash_attention_kernelPKfS0_S0_PfS1_S1_ii)
        /*0038*/ 	.word	0x00000020


	//----- nvinfo : EIATTR_FRAME_SIZE
	.align		4
.L_18:
        /*003c*/ 	.byte	0x04, 0x11
        /*003e*/ 	.short	(.L_20 - .L_19)
	.align		4
.L_19:
        /*0040*/ 	.word	index@($__internal_1_$__cuda_sm20_sqrt_rn_f32_slowpath)
        /*0044*/ 	.word	0x00000080


	//----- nvinfo : EIATTR_FRAME_SIZE
	.align		4
.L_20:
        /*0048*/ 	.byte	0x04, 0x11
        /*004a*/ 	.short	(.L_22 - .L_21)
	.align		4
.L_21:
        /*004c*/ 	.word	index@($__internal_0_$__cuda_sm20_rcp_rn_f32_slowpath)
        /*0050*/ 	.word	0x00000080


	//----- nvinfo : EIATTR_FRAME_SIZE
	.align		4
.L_22:
        /*0054*/ 	.byte	0x04, 0x11
        /*0056*/ 	.short	(.L_24 - .L_23)
	.align		4
.L_23:
        /*0058*/ 	.word	index@(_Z22flash_attention_kernelPKfS0_S0_PfS1_S1_ii)
        /*005c*/ 	.word	0x00000080


	//----- nvinfo : EIATTR_MIN_STACK_SIZE
	.align		4
.L_24:
        /*0060*/ 	.byte	0x04, 0x12
        /*0062*/ 	.short	(.L_26 - .L_25)
	.align		4
.L_25:
        /*0064*/ 	.word	index@(_Z22flash_attention_kernelPKfS0_S0_PfS1_S1_ii)
        /*0068*/ 	.word	0x00000080


	//----- nvinfo : EIATTR_MIN_STACK_SIZE
	.align		4
.L_26:
        /*006c*/ 	.byte	0x04, 0x12
        /*006e*/ 	.short	(.L_28 - .L_27)
	.align		4
.L_27:
        /*0070*/ 	.word	index@(_Z24initialize_random_matrixPfiiy)
        /*0074*/ 	.word	0x00000030


	//----- nvinfo : EIATTR_MIN_STACK_SIZE
	.align		4
.L_28:
        /*0078*/ 	.byte	0x04, 0x12
        /*007a*/ 	.short	(.L_30 - .L_29)
	.align		4
.L_29:
        /*007c*/ 	.word	index@(_Z6matmulPfS_S_iii)
        /*0080*/ 	.word	0x00000000
.L_30:


//--------------------- .nv.compat                --------------------------
	.section	.nv.compat,"",@"SHT_CUDA_COMPAT_INFO"
	.align	4
        /*0000*/ 	.byte	0x02, 0x09, 0x00, 0x00, 0x02, 0x02, 0x01, 0x00, 0x02, 0x05, 0x05, 0x00, 0x03, 0x07, 0x01, 0x01
        /*0010*/ 	.byte	0x02, 0x03, 0x00, 0x00, 0x02, 0x06, 0x01, 0x00, 0x04, 0x0b, 0x08, 0x00, 0x01, 0x00, 0x00, 0x00
        /*0020*/ 	.byte	0x00, 0x00, 0x00, 0x00


//--------------------- .nv.info._Z22flash_attention_kernelPKfS0_S0_PfS1_S1_ii --------------------------
	.section	.nv.info._Z22flash_attention_kernelPKfS0_S0_PfS1_S1_ii,"",@"SHT_CUDA_INFO"
	.sectionflags	@""
	.align	4


	//----- nvinfo : EIATTR_CUDA_API_VERSION
	.align		4
        /*0000*/ 	.byte	0x04, 0x37
        /*0002*/ 	.short	(.L_32 - .L_31)
.L_31:
        /*0004*/ 	.word	0x00000082


	//----- nvinfo : EIATTR_KPARAM_INFO
	.align		4
.L_32:
        /*0008*/ 	.byte	0x04, 0x17
        /*000a*/ 	.short	(.L_34 - .L_33)
.L_33:
        /*000c*/ 	.word	0x00000000
        /*0010*/ 	.short	0x0007
        /*0012*/ 	.short	0x0034
        /*0014*/ 	.byte	0x00, 0xf0, 0x11, 0x00


	//----- nvinfo : EIATTR_KPARAM_INFO
	.align		4
.L_34:
        /*0018*/ 	.byte	0x04, 0x17
        /*001a*/ 	.short	(.L_36 - .L_35)
.L_35:
        /*001c*/ 	.word	0x00000000
        /*0020*/ 	.short	0x0006
        /*0022*/ 	.short	0x0030
        /*0024*/ 	.byte	0x00, 0xf0, 0x11, 0x00


	//----- nvinfo : EIATTR_KPARAM_INFO
	.align		4
.L_36:
        /*0028*/ 	.byte	0x04, 0x17
        /*002a*/ 	.short	(.L_38 - .L_37)
.L_37:
        /*002c*/ 	.word	0x00000000
        /*0030*/ 	.short	0x0005
        /*0032*/ 	.short	0x0028
        /*0034*/ 	.byte	0x00, 0xf5, 0x21, 0x00


	//----- nvinfo : EIATTR_KPARAM_INFO
	.align		4
.L_38:
        /*0038*/ 	.byte	0x04, 0x17
        /*003a*/ 	.short	(.L_40 - .L_39)
.L_39:
        /*003c*/ 	.word	0x00000000
        /*0040*/ 	.short	0x0004
        /*0042*/ 	.short	0x0020
        /*0044*/ 	.byte	0x00, 0xf5, 0x21, 0x00


	//----- nvinfo : EIATTR_KPARAM_INFO
	.align		4
.L_40:
        /*0048*/ 	.byte	0x04, 0x17
        /*004a*/ 	.short	(.L_42 - .L_41)
.L_41:
        /*004c*/ 	.word	0x00000000
        /*0050*/ 	.short	0x0003
        /*0052*/ 	.short	0x0018
        /*0054*/ 	.byte	0x00, 0xf5, 0x21, 0x00


	//----- nvinfo : EIATTR_KPARAM_INFO
	.align		4
.L_42:
        /*0058*/ 	.byte	0x04, 0x17
        /*005a*/ 	.short	(.L_44 - .L_43)
.L_43:
        /*005c*/ 	.word	0x00000000
        /*0060*/ 	.short	0x0002
        /*0062*/ 	.short	0x0010
        /*0064*/ 	.byte	0x00, 0xf5, 0x21, 0x00


	//----- nvinfo : EIATTR_KPARAM_INFO
	.align		4
.L_44:
        /*0068*/ 	.byte	0x04, 0x17
        /*006a*/ 	.short	(.L_46 - .L_45)
.L_45:
        /*006c*/ 	.word	0x00000000
        /*0070*/ 	.short	0x0001
        /*0072*/ 	.short	0x0008
        /*0074*/ 	.byte	0x00, 0xf5, 0x21, 0x00


	//----- nvinfo : EIATTR_KPARAM_INFO
	.align		4
.L_46:
        /*0078*/ 	.byte	0x04, 0x17
        /*007a*/ 	.short	(.L_48 - .L_47)
.L_47:
        /*007c*/ 	.word	0x00000000
        /*0080*/ 	.short	0x0000
        /*0082*/ 	.short	0x0000
        /*0084*/ 	.byte	0x00, 0xf5, 0x21, 0x00


	//----- nvinfo : EIATTR_SPARSE_MMA_MASK
	.align		4
.L_48:
        /*0088*/ 	.byte	0x03, 0x50
        /*008a*/ 	.short	0x0000


	//----- nvinfo : EIATTR_MAXREG_COUNT
	.align		4
        /*008c*/ 	.byte	0x03, 0x1b
        /*008e*/ 	.short	0x00ff


	//----- nvinfo : EIATTR_NUM_BARRIERS
	.align		4
        /*0090*/ 	.byte	0x02, 0x4c
        /*0092*/ 	.byte	0x01
	.zero		1


	//----- nvinfo : EIATTR_EXTERNS
	.align		4
        /*0094*/ 	.byte	0x04, 0x0f
        /*0096*/ 	.short	(.L_50 - .L_49)


	//   ....[0]....
	.align		4
.L_49:
        /*0098*/ 	.word	index@(malloc)


	//   ....[1]....
	.align		4
        /*009c*/ 	.word	index@(free)


	//----- nvinfo : EIATTR_MERCURY_ISA_VERSION
	.align		4
.L_50:
        /*00a0*/ 	.byte	0x03, 0x5f
        /*00a2*/ 	.short	0x0101


	//----- nvinfo : EIATTR_VRC_CTA_INIT_COUNT
	.align		4
        /*00a4*/ 	.byte	0x02, 0x4a
	.zero		1
	.zero		1


	//----- nvinfo : EIATTR_SYSCALL_OFFSETS
	.align		4
        /*00a8*/ 	.byte	0x04, 0x46
        /*00aa*/ 	.short	(.L_52 - .L_51)


	//   ....[0]....
.L_51:
        /*00ac*/ 	.word	0x000003e0


	//   ....[1]....
        /*00b0*/ 	.word	0x00004df0


	//----- nvinfo : EIATTR_EXIT_INSTR_OFFSETS
	.align		4
.L_52:
        /*00b4*/ 	.byte	0x04, 0x1c
        /*00b6*/ 	.short	(.L_54 - .L_53)


	//   ....[0]....
.L_53:
        /*00b8*/ 	.word	0x00000220


	//   ....[1]....
        /*00bc*/ 	.word	0x00004e80


	//----- nvinfo : EIATTR_CRS_STACK_SIZE
	.align		4
.L_54:
        /*00c0*/ 	.byte	0x04, 0x1e
        /*00c2*/ 	.short	(.L_56 - .L_55)
.L_55:
        /*00c4*/ 	.word	0x00000000


	//----- nvinfo : EIATTR_CBANK_PARAM_SIZE
	.align		4
.L_56:
        /*00c8*/ 	.byte	0x03, 0x19
        /*00ca*/ 	.short	0x0038


	//----- nvinfo : EIATTR_PARAM_CBANK
	.align		4
        /*00cc*/ 	.byte	0x04, 0x0a
        /*00ce*/ 	.short	(.L_58 - .L_57)
	.align		4
.L_57:
        /*00d0*/ 	.word	index@(.nv.constant0._Z22flash_attention_kernelPKfS0_S0_PfS1_S1_ii)
        /*00d4*/ 	.short	0x0380
        /*00d6*/ 	.short	0x0038


	//----- nvinfo : EIATTR_SW_WAR
	.align		4
.L_58:
        /*00d8*/ 	.byte	0x04, 0x36
        /*00da*/ 	.short	(.L_60 - .L_59)
.L_59:
        /*00dc*/ 	.word	0x00000008
.L_60:


//--------------------- .nv.info._Z24initialize_random_matrixPfiiy --------------------------
	.section	.nv.info._Z24initialize_random_matrixPfiiy,"",@"SHT_CUDA_INFO"
	.sectionflags	@""
	.align	4


	//----- nvinfo : EIATTR_CUDA_API_VERSION
	.align		4
        /*0000*/ 	.byte	0x04, 0x37
        /*0002*/ 	.short	(.L_62 - .L_61)
.L_61:
        /*0004*/ 	.word	0x00000082


	//----- nvinfo : EIATTR_KPARAM_INFO
	.align		4
.L_62:
        /*0008*/ 	.byte	0x04, 0x17
        /*000a*/ 	.short	(.L_64 - .L_63)
.L_63:
        /*000c*/ 	.word	0x00000000
        /*0010*/ 	.short	0x0003
        /*0012*/ 	.short	0x0010
        /*0014*/ 	.byte	0x00, 0xf0, 0x21, 0x00


	//----- nvinfo : EIATTR_KPARAM_INFO
	.align		4
.L_64:
        /*0018*/ 	.byte	0x04, 0x17
        /*001a*/ 	.short	(.L_66 - .L_65)
.L_65:
        /*001c*/ 	.word	0x00000000
        /*0020*/ 	.short	0x0002
        /*0022*/ 	.short	0x000c
        /*0024*/ 	.byte	0x00, 0xf0, 0x11, 0x00


	//----- nvinfo : EIATTR_KPARAM_INFO
	.align		4
.L_66:
        /*0028*/ 	.byte	0x04, 0x17
        /*002a*/ 	.short	(.L_68 - .L_67)
.L_67:
        /*002c*/ 	.word	0x00000000
        /*0030*/ 	.short	0x0001
        /*0032*/ 	.short	0x0008
        /*0034*/ 	.byte	0x00, 0xf0, 0x11, 0x00


	//----- nvinfo : EIATTR_KPARAM_INFO
	.align		4
.L_68:
        /*0038*/ 	.byte	0x04, 0x17
        /*003a*/ 	.short	(.L_70 - .L_69)
.L_69:
        /*003c*/ 	.word	0x00000000
        /*0040*/ 	.short	0x0000
        /*0042*/ 	.short	0x0000
        /*0044*/ 	.byte	0x00, 0xf5, 0x21, 0x00


	//----- nvinfo : EIATTR_SPARSE_MMA_MASK
	.align		4
.L_70:
        /*0048*/ 	.byte	0x03, 0x50
        /*004a*/ 	.short	0x0000


	//----- nvinfo : EIATTR_MAXREG_COUNT
	.align		4
        /*004c*/ 	.byte	0x03, 0x1b
        /*004e*/ 	.short	0x00ff


	//----- nvinfo : EIATTR_MERCURY_ISA_VERSION
	.align		4
        /*0050*/ 	.byte	0x03, 0x5f
        /*0052*/ 	.short	0x0101


	//----- nvinfo : EIATTR_VRC_CTA_INIT_COUNT
	.align		4
        /*0054*/ 	.byte	0x02, 0x4a
	.zero		1
	.zero		1


	//----- nvinfo : EIATTR_EXIT_INSTR_OFFSETS
	.align		4
        /*0058*/ 	.byte	0x04, 0x1c
        /*005a*/ 	.short	(.L_72 - .L_71)


	//   ....[0]....
.L_71:
        /*005c*/ 	.word	0x000000a0


	//   ....[1]....
        /*0060*/ 	.word	0x000029b0


	//----- nvinfo : EIATTR_CRS_STACK_SIZE
	.align		4
.L_72:
        /*0064*/ 	.byte	0x04, 0x1e
        /*0066*/ 	.short	(.L_74 - .L_73)
.L_73:
        /*0068*/ 	.word	0x00000000


	//----- nvinfo : EIATTR_CBANK_PARAM_SIZE
	.align		4
.L_74:
        /*006c*/ 	.byte	0x03, 0x19
        /*006e*/ 	.short	0x0018


	//----- nvinfo : EIATTR_PARAM_CBANK
	.align		4
        /*0070*/ 	.byte	0x04, 0x0a
        /*0072*/ 	.short	(.L_76 - .L_75)
	.align		4
.L_75:
        /*0074*/ 	.word	index@(.nv.constant0._Z24initialize_random_matrixPfiiy)
        /*0078*/ 	.short	0x0380
        /*007a*/ 	.short	0x0018


	//----- nvinfo : EIATTR_SW_WAR
	.align		4
.L_76:
        /*007c*/ 	.byte	0x04, 0x36
        /*007e*/ 	.short	(.L_78 - .L_77)
.L_77:
        /*0080*/ 	.word	0x00000008
.L_78:


//--------------------- .nv.info._Z6matmulPfS_S_iii --------------------------
	.section	.nv.info._Z6matmulPfS_S_iii,"",@"SHT_CUDA_INFO"
	.sectionflags	@""
	.align	4


	//----- nvinfo : EIATTR_CUDA_API_VERSION
	.align		4
        /*0000*/ 	.byte	0x04, 0x37
        /*0002*/ 	.short	(.L_80 - .L_79)
.L_79:
        /*0004*/ 	.word	0x00000082


	//----- nvinfo : EIATTR_KPARAM_INFO
	.align		4
.L_80:
        /*0008*/ 	.byte	0x04, 0x17
        /*000a*/ 	.short	(.L_82 - .L_81)
.L_81:
        /*000c*/ 	.word	0x00000000
        /*0010*/ 	.short	0x0005
        /*0012*/ 	.short	0x0020
        /*0014*/ 	.byte	0x00, 0xf0, 0x11, 0x00


	//----- nvinfo : EIATTR_KPARAM_INFO
	.align		4
.L_82:
        /*0018*/ 	.byte	0x04, 0x17
        /*001a*/ 	.short	(.L_84 - .L_83)
.L_83:
        /*001c*/ 	.word	0x00000000
        /*0020*/ 	.short	0x0004
        /*0022*/ 	.short	0x001c
        /*0024*/ 	.byte	0x00, 0xf0, 0x11, 0x00


	//----- nvinfo : EIATTR_KPARAM_INFO
	.align		4
.L_84:
        /*0028*/ 	.byte	0x04, 0x17
        /*002a*/ 	.short	(.L_86 - .L_85)
.L_85:
        /*002c*/ 	.word	0x00000000
        /*0030*/ 	.short	0x0003
        /*0032*/ 	.short	0x0018
        /*0034*/ 	.byte	0x00, 0xf0, 0x11, 0x00


	//----- nvinfo : EIATTR_KPARAM_INFO
	.align		4
.L_86:
        /*0038*/ 	.byte	0x04, 0x17
        /*003a*/ 	.short	(.L_88 - .L_87)
.L_87:
        /*003c*/ 	.word	0x00000000
        /*0040*/ 	.short	0x0002
        /*0042*/ 	.short	0x0010
        /*0044*/ 	.byte	0x00, 0xf5, 0x21, 0x00


	//----- nvinfo : EIATTR_KPARAM_INFO
	.align		4
.L_88:
        /*0048*/ 	.byte	0x04, 0x17
        /*004a*/ 	.short	(.L_90 - .L_89)
.L_89:
        /*004c*/ 	.word	0x00000000
        /*0050*/ 	.short	0x0001
        /*0052*/ 	.short	0x0008
        /*0054*/ 	.byte	0x00, 0xf5, 0x21, 0x00


	//----- nvinfo : EIATTR_KPARAM_INFO
	.align		4
.L_90:
        /*0058*/ 	.byte	0x04, 0x17
        /*005a*/ 	.short	(.L_92 - .L_91)
.L_91:
        /*005c*/ 	.word	0x00000000
        /*0060*/ 	.short	0x0000
        /*0062*/ 	.short	0x0000
        /*0064*/ 	.byte	0x00, 0xf5, 0x21, 0x00


	//----- nvinfo : EIATTR_SPARSE_MMA_MASK
	.align		4
.L_92:
        /*0068*/ 	.byte	0x03, 0x50
        /*006a*/ 	.short	0x0000


	//----- nvinfo : EIATTR_MAXREG_COUNT
	.align		4
        /*006c*/ 	.byte	0x03, 0x1b
        /*006e*/ 	.short	0x00ff


	//----- nvinfo : EIATTR_MERCURY_ISA_VERSION
	.align		4
        /*0070*/ 	.byte	0x03, 0x5f
        /*0072*/ 	.short	0x0101


	//----- nvinfo : EIATTR_VRC_CTA_INIT_COUNT
	.align		4
        /*0074*/ 	.byte	0x02, 0x4a
	.zero		1
	.zero		1


	//----- nvinfo : EIATTR_EXIT_INSTR_OFFSETS
	.align		4
        /*0078*/ 	.byte	0x04, 0x1c
        /*007a*/ 	.short	(.L_94 - .L_93)


	//   ....[0]....
.L_93:
        /*007c*/ 	.word	0x000000d0


	//   ....[1]....
        /*0080*/ 	.word	0x000008f0


	//----- nvinfo : EIATTR_CBANK_PARAM_SIZE
	.align		4
.L_94:
        /*0084*/ 	.byte	0x03, 0x19
        /*0086*/ 	.short	0x0024


	//----- nvinfo : EIATTR_PARAM_CBANK
	.align		4
        /*0088*/ 	.byte	0x04, 0x0a
        /*008a*/ 	.short	(.L_96 - .L_95)
	.align		4
.L_95:
        /*008c*/ 	.word	index@(.nv.constant0._Z6matmulPfS_S_iii)
        /*0090*/ 	.short	0x0380
        /*0092*/ 	.short	0x0024


	//----- nvinfo : EIATTR_SW_WAR
	.align		4
.L_96:
        /*0094*/ 	.byte	0x04, 0x36
        /*0096*/ 	.short	(.L_98 - .L_97)
.L_97:
        /*0098*/ 	.word	0x00000008
.L_98:


//--------------------- .nv.callgraph             --------------------------
	.section	.nv.callgraph,"",@"SHT_CUDA_CALLGRAPH"
	.align	4
	.sectionentsize	8
	.align		4
        /*0000*/ 	.word	0x00000000
	.align		4
        /*0004*/ 	.word	0xffffffff
	.align		4
        /*0008*/ 	.word	index@(_Z22flash_attention_kernelPKfS0_S0_PfS1_S1_ii)
	.align		4
        /*000c*/ 	.word	index@(free)
	.align		4
        /*0010*/ 	.word	index@(_Z22flash_attention_kernelPKfS0_S0_PfS1_S1_ii)
	.align		4
        /*0014*/ 	.word	index@(malloc)
	.align		4
        /*0018*/ 	.word	0x00000000
	.align		4
        /*001c*/ 	.word	0xfffffffe
	.align		4
        /*0020*/ 	.word	0x00000000
	.align		4
        /*0024*/ 	.word	0xfffffffd
	.align		4
        /*0028*/ 	.word	0x00000000
	.align		4
        /*002c*/ 	.word	0xfffffffc


//--------------------- .nv.constant4             --------------------------
	.section	.nv.constant4,"a",@progbits
	.align	8
	.align		8
.nv.constant4:
        /*0000*/ 	.dword	malloc
	.align		8
        /*0008*/ 	.dword	free
	.align		8
        /*0010*/ 	.dword	precalc_xorwow_matrix
	.align		8
        /*0018*/ 	.dword	precalc_xorwow_offset_matrix
	.align		8
        /*0020*/ 	.dword	mrg32k3aM1
	.align		8
        /*0028*/ 	.dword	mrg32k3aM2
	.align		8
        /*0030*/ 	.dword	mrg32k3aM1SubSeq
	.align		8
        /*0038*/ 	.dword	mrg32k3aM2SubSeq
	.align		8
        /*0040*/ 	.dword	mrg32k3aM1Seq
	.align		8
        /*0048*/ 	.dword	mrg32k3aM2Seq


//--------------------- .nv.constant3             --------------------------
	.section	.nv.constant3,"a",@progbits
	.align	8
.nv.constant3:
	.type		__cr_lgamma_table,@object
	.size		__cr_lgamma_table,(.L_8 - __cr_lgamma_table)
__cr_lgamma_table:
        /*0000*/ 	.byte	0x00, 0x00, 0x00, 0x00, 0x00, 0x00, 0x00, 0x00, 0x00, 0x00, 0x00, 0x00, 0x00, 0x00, 0x00, 0x00
        /*0010*/ 	.byte	0xef, 0x39, 0xfa, 0xfe, 0x42, 0x2e, 0xe6, 0x3f, 0x02, 0x20, 0x2a, 0xfa, 0x0b, 0xab, 0xfc, 0x3f
        /*0020*/ 	.byte	0xf9, 0x2c, 0x92, 0x7c, 0xa7, 0x6c, 0x09, 0x40, 0xc9, 0x79, 0x44, 0x3c, 0x64, 0x26, 0x13, 0x40
        /*0030*/ 	.byte	0xca, 0x01, 0xcf, 0x3a, 0x27, 0x51, 0x1a, 0x40, 0x30, 0xcc, 0x2d, 0xf3, 0xe1, 0x0c, 0x21, 0x40
        /*0040*/ 	.byte	0x0d, 0xb7, 0xfc, 0x82, 0x8e, 0x35, 0x25, 0x40
.L_8:


//--------------------- .text._Z22flash_attention_kernelPKfS0_S0_PfS1_S1_ii --------------------------
	.section	.text._Z22flash_attention_kernelPKfS0_S0_PfS1_S1_ii,"ax",@progbits
	.align	128
        .global         _Z22flash_attention_kernelPKfS0_S0_PfS1_S1_ii
        .type           _Z22flash_attention_kernelPKfS0_S0_PfS1_S1_ii,@function
        .size           _Z22flash_attention_kernelPKfS0_S0_PfS1_S1_ii,(.L_x_98 - _Z22flash_attention_kernelPKfS0_S0_PfS1_S1_ii)
        .other          _Z22flash_attention_kernelPKfS0_S0_PfS1_S1_ii,@"STO_CUDA_ENTRY STV_DEFAULT"
_Z22flash_attention_kernelPKfS0_S0_PfS1_S1_ii:
.text._Z22flash_attention_kernelPKfS0_S0_PfS1_S1_ii:
[----:B------:R-:W0:Y:S01]  /*0000*/  LDC R1, c[0x0][0x37c] ;  /* 0x0000df00ff017b82 */ /* 0x000e220000000800 */
[----:B------:R-:W1:Y:S01]  /*0010*/  LDCU UR4, c[0x0][0x3b4] ;  /* 0x00007680ff0477ac */ /* 0x000e620008000800 */
[----:B------:R-:W2:Y:S01]  /*0020*/  S2R R5, SR_CTAID.X ;  /* 0x0000000000057919 */ /* 0x000ea20000002500 */
[----:B0-----:R-:W-:Y:S01]  /*0030*/  IADD3 R1, PT, PT, R1, -0x80, RZ ;  /* 0xffffff8001017810 */ /* 0x001fe20007ffe0ff */
[----:B------:R-:W0:Y:S01]  /*0040*/  LDCU.64 UR36, c[0x0][0x358] ;  /* 0x00006b00ff2477ac */ /* 0x000e220008000a00 */
[----:B-1----:R-:W-:-:S04]  /*0050*/  I2FP.F32.S32 R0, UR4 ;  /* 0x0000000400007c45 */ /* 0x002fc80008201400 */
[----:B------:R-:W-:Y:S01]  /*0060*/  IADD3 R2, PT, PT, R0, -0xd000000, RZ ;  /* 0xf300000000027810 */ /* 0x000fe20007ffe0ff */
[----:B------:R1:W3:Y:S03]  /*0070*/  MUFU.RSQ R3, R0 ;  /* 0x0000000000037308 */ /* 0x0002e60000001400 */
[----:B------:R-:W-:-:S13]  /*0080*/  ISETP.GT.U32.AND P0, PT, R2, 0x727fffff, PT ;  /* 0x727fffff0200780c */ /* 0x000fda0003f04070 */
[----:B012---:R-:W-:Y:S05]  /*0090*/  @!P0 BRA `(.L_x_0) ;  /* 0x00000000000c8947 */ /* 0x007fea0003800000 */
[----:B------:R-:W-:-:S07]  /*00a0*/  MOV R4, 0xc0 ;  /* 0x000000c000047802 */ /* 0x000fce0000000f00 */
[----:B---3--:R-:W-:Y:S05]  /*00b0*/  CALL.REL.NOINC `($__internal_1_$__cuda_sm20_sqrt_rn_f32_slowpath) ;  /* 0x0000005000487944 */ /* 0x008fea0003c00000 */
[----:B------:R-:W-:Y:S05]  /*00c0*/  BRA `(.L_x_1) ;  /* 0x0000000000107947 */ /* 0x000fea0003800000 */
.L_x_0:
[----:B---3--:R-:W-:Y:S01]  /*00d0*/  FMUL.FTZ R7, R0, R3 ;  /* 0x0000000300077220 */ /* 0x008fe20000410000 */
[----:B------:R-:W-:-:S03]  /*00e0*/  FMUL.FTZ R3, R3, 0.5 ;  /* 0x3f00000003037820 */ /* 0x000fc60000410000 */
[----:B------:R-:W-:-:S04]  /*00f0*/  FFMA R0, -R7, R7, R0 ;  /* 0x0000000707007223 */ /* 0x000fc80000000100 */
[----:B------:R-:W-:-:S07]  /*0100*/  FFMA R0, R0, R3, R7 ;  /* 0x0000000300007223 */ /* 0x000fce0000000007 */
.L_x_1:
[----:B------:R-:W-:Y:S01]  /*0110*/  IADD3 R3, PT, PT, R0, 0x1800000, RZ ;  /* 0x0180000000037810 */ /* 0x000fe20007ffe0ff */
[----:B------:R-:W0:Y:S03]  /*0120*/  S2R R2, SR_TID.X ;  /* 0x0000000000027919 */ /* 0x000e260000002100 */
[----:B------:R-:W-:-:S04]  /*0130*/  LOP3.LUT R3, R3, 0x7f800000, RZ, 0xc0, !PT ;  /* 0x7f80000003037812 */ /* 0x000fc800078ec0ff */
[----:B------:R-:W-:-:S13]  /*0140*/  ISETP.GT.U32.AND P0, PT, R3, 0x1ffffff, PT ;  /* 0x01ffffff0300780c */ /* 0x000fda0003f04070 */
[----:B------:R-:W-:Y:S05]  /*0150*/  @P0 BRA `(.L_x_2) ;  /* 0x0000000000100947 */ /* 0x000fea0003800000 */
[----:B------:R-:W-:-:S07]  /*0160*/  MOV R6, 0x180 ;  /* 0x0000018000067802 */ /* 0x000fce0000000f00 */
[----:B0-----:R-:W-:Y:S05]  /*0170*/  CALL.REL.NOINC `($__internal_0_$__cuda_sm20_rcp_rn_f32_slowpath) ;  /* 0x0000004c00447944 */ /* 0x001fea0003c00000 */
[----:B------:R-:W-:Y:S01]  /*0180*/  MOV R16, R3 ;  /* 0x0000000300107202 */ /* 0x000fe20000000f00 */
[----:B------:R-:W-:Y:S06]  /*0190*/  BRA `(.L_x_3) ;  /* 0x0000000000107947 */ /* 0x000fec0003800000 */
.L_x_2:
[----:B------:R-:W1:Y:S02]  /*01a0*/  MUFU.RCP R3, R0 ;  /* 0x0000000000037308 */ /* 0x000e640000001000 */
[----:B-1----:R-:W-:-:S04]  /*01b0*/  FFMA R4, R3, R0, -1 ;  /* 0xbf80000003047423 */ /* 0x002fc80000000000 */
[----:B------:R-:W-:-:S04]  /*01c0*/  FADD.FTZ R4, -R4, -RZ ;  /* 0x800000ff04047221 */ /* 0x000fc80000010100 */
[----:B------:R-:W-:-:S07]  /*01d0*/  FFMA R16, R3, R4, R3 ;  /* 0x0000000403107223 */ /* 0x000fce0000000003 */
.L_x_3:
[----:B------:R-:W1:Y:S01]  /*01e0*/  LDCU UR4, c[0x0][0x3b0] ;  /* 0x00007600ff0477ac */ /* 0x000e620008000800 */
[----:B0-----:R-:W-:-:S04]  /*01f0*/  LEA R18, R5, R2, 0x5 ;  /* 0x0000000205127211 */ /* 0x001fc800078e28ff */
[----:B-1----:R-:W-:-:S04]  /*0200*/  ISETP.GE.AND P0, PT, R18, UR4, PT ;  /* 0x0000000412007c0c */ /* 0x002fc8000bf06270 */
[----:B------:R-:W-:-:S13]  /*0210*/  ISETP.GT.U32.OR P0, PT, R2, 0x1f, P0 ;  /* 0x0000001f0200780c */ /* 0x000fda0000704470 */
[----:B------:R-:W-:Y:S05]  /*0220*/  @P0 EXIT ;  /* 0x000000000000094d */ /* 0x000fea0003800000 */
[----:B------:R-:W0:Y:S01]  /*0230*/  S2UR UR5, SR_CgaCtaId ;  /* 0x00000000000579c3 */ /* 0x000e220000008800 */
[----:B------:R-:W1:Y:S01]  /*0240*/  LDCU UR41, c[0x0][0x3b4] ;  /* 0x00007680ff2977ac */ /* 0x000e620008000800 */
[----:B------:R-:W-:Y:S01]  /*0250*/  BSSY B6, `(.L_x_4) ;  /* 0x00004c2000067945 */ /* 0x000fe20003800000 */
[----:B------:R-:W-:Y:S01]  /*0260*/  MOV R17, R2 ;  /* 0x0000000200117202 */ /* 0x000fe20000000f00 */
[----:B------:R-:W-:Y:S01]  /*0270*/  UMOV UR4, 0x400 ;  /* 0x0000040000047882 */ /* 0x000fe20000000000 */
[----:B------:R-:W2:Y:S01]  /*0280*/  LDCU UR42, c[0x0][0x360] ;  /* 0x00006c00ff2a77ac */ /* 0x000ea20008000800 */
[----:B-1----:R-:W-:Y:S02]  /*0290*/  ULOP3.LUT UR47, UR41, 0x7, URZ, 0xc0, !UPT ;  /* 0x00000007292f7892 */ /* 0x002fe4000f8ec0ff */
[----:B------:R-:W-:Y:S02]  /*02a0*/  ULOP3.LUT UR46, UR41, 0x3, URZ, 0xc0, !UPT ;  /* 0x00000003292e7892 */ /* 0x000fe4000f8ec0ff */
[----:B------:R-:W-:-:S02]  /*02b0*/  UIMAD.WIDE UR38, UR41, 0x4, URZ ;  /* 0x00000004292678a5 */ /* 0x000fc4000f8e02ff */
[----:B0-----:R-:W-:Y:S02]  /*02c0*/  ULEA UR4, UR5, UR4, 0x18 ;  /* 0x0000000405047291 */ /* 0x001fe4000f8ec0ff */
[----:B------:R-:W-:Y:S02]  /*02d0*/  UIADD3 UR49, UPT, UPT, UR41, -0x1, URZ ;  /* 0xffffffff29317890 */ /* 0x000fe4000fffe0ff */
[----:B------:R-:W-:Y:S02]  /*02e0*/  ULEA UR40, UR41, UR4, 0x7 ;  /* 0x0000000429287291 */ /* 0x000fe4000f8e38ff */
[----:B------:R-:W-:Y:S02]  /*02f0*/  ULOP3.LUT UR48, UR41, 0xf, URZ, 0xc0, !UPT ;  /* 0x0000000f29307892 */ /* 0x000fe4000f8ec0ff */
[----:B------:R-:W-:Y:S02]  /*0300*/  ULOP3.LUT UR45, UR41, 0x7ffffff0, URZ, 0xc0, !UPT ;  /* 0x7ffffff0292d7892 */ /* 0x000fe4000f8ec0ff */
[----:B------:R-:W-:-:S02]  /*0310*/  ULOP3.LUT UR44, UR41, 0x7ffffff8, URZ, 0xc0, !UPT ;  /* 0x7ffffff8292c7892 */ /* 0x000fc4000f8ec0ff */
[----:B------:R-:W-:Y:S02]  /*0320*/  ULOP3.LUT UR43, UR41, 0x1, URZ, 0xc0, !UPT ;  /* 0x00000001292b7892 */ /* 0x000fe4000f8ec0ff */
[----:B------:R-:W-:Y:S02]  /*0330*/  UIADD3 UR50, UPT, UPT, UR47, -0x1, URZ ;  /* 0xffffffff2f327890 */ /* 0x000fe4000fffe0ff */
[----:B------:R-:W-:Y:S02]  /*0340*/  UIADD3 UR51, UPT, UPT, UR46, -0x1, URZ ;  /* 0xffffffff2e337890 */ /* 0x000fe4000fffe0ff */
[----:B--2---:R-:W-:-:S12]  /*0350*/  ULEA UR41, UR41, UR40, 0x7 ;  /* 0x0000002829297291 */ /* 0x004fd8000f8e38ff */
.L_x_72:
[----:B------:R-:W-:Y:S02]  /*0360*/  MOV R0, 0x0 ;  /* 0x0000000000007802 */ /* 0x000fe40000000f00 */
[----:B------:R-:W-:Y:S02]  /*0370*/  MOV R9, UR39 ;  /* 0x0000002700097c02 */ /* 0x000fe40008000f00 */
[----:B------:R0:W1:Y:S01]  /*0380*/  LDC.64 R6, c[0x4][R0] ;  /* 0x0100000000067b82 */ /* 0x0000620000000a00 */
[----:B------:R-:W-:Y:S02]  /*0390*/  MOV R5, UR39 ;  /* 0x0000002700057c02 */ /* 0x000fe40008000f00 */
[----:B------:R-:W-:Y:S02]  /*03a0*/  MOV R4, UR38 ;  /* 0x0000002600047c02 */ /* 0x000fe40008000f00 */
[----:B------:R-:W-:Y:S02]  /*03b0*/  MOV R8, UR38 ;  /* 0x0000002600087c02 */ /* 0x000fe40008000f00 */
[----:B------:R-:W-:-:S07]  /*03c0*/  MOV R5, R9 ;  /* 0x0000000900057202 */ /* 0x000fce0000000f00 */
[----:B------:R-:W-:-:S07]  /*03d0*/  LEPC R20, `(.L_x_5) ;  /* 0x000000001014794e */ /* 0x000fce0000000000 */
[----:B01----:R-:W-:Y:S05]  /*03e0*/  CALL.ABS.NOINC R6 ;  /* 0x0000000006007343 */ /* 0x003fea0003c00000 */
.L_x_5:
[----:B------:R-:W0:Y:S02]  /*03f0*/  LDC R0, c[0x0][0x3b4] ;  /* 0x0000ed00ff007b82 */ /* 0x000e240000000800 */
[----:B0-----:R-:W-:-:S13]  /*0400*/  ISETP.NE.AND P0, PT, R0, RZ, PT ;  /* 0x000000ff0000720c */ /* 0x001fda0003f05270 */
[----:B------:R-:W-:Y:S05]  /*0410*/  @!P0 BRA `(.L_x_6) ;  /* 0x0000000000dc8947 */ /* 0x000fea0003800000 */
[----:B------:R-:W-:Y:S01]  /*0420*/  ISETP.LT.U32.AND P0, PT, RZ, UR38, PT ;  /* 0x00000026ff007c0c */ /* 0x000fe2000bf01070 */
[----:B------:R-:W-:Y:S01]  /*0430*/  HFMA2 R9, -RZ, RZ, 0, 0 ;  /* 0x00000000ff097431 */ /* 0x000fe200000001ff */
[----:B------:R-:W-:Y:S02]  /*0440*/  MOV R3, UR39 ;  /* 0x0000002700037c02 */ /* 0x000fe40008000f00 */
[----:B------:R-:W-:Y:S02]  /*0450*/  MOV R8, UR39 ;  /* 0x0000002700087c02 */ /* 0x000fe40008000f00 */
[----:B------:R-:W-:Y:S02]  /*0460*/  ISETP.GT.U32.AND.EX P0, PT, R3, RZ, PT, P0 ;  /* 0x000000ff0300720c */ /* 0x000fe40003f04100 */
[----:B------:R-:W-:Y:S02]  /*0470*/  MOV R3, RZ ;  /* 0x000000ff00037202 */ /* 0x000fe40000000f00 */
[----:B------:R-:W-:-:S09]  /*0480*/  MOV R12, UR39 ;  /* 0x00000027000c7c02 */ /* 0x000fd20008000f00 */
[----:B------:R-:W-:Y:S02]  /*0490*/  @!P0 IADD3 R6, P1, PT, R4, R9, RZ ;  /* 0x0000000904068210 */ /* 0x000fe40007f3e0ff */
[----:B------:R-:W-:Y:S02]  /*04a0*/  @!P0 MOV R9, 0x1 ;  /* 0x0000000100098802 */ /* 0x000fe40000000f00 */
[----:B------:R-:W-:Y:S02]  /*04b0*/  @!P0 IADD3.X R7, PT, PT, R5, R3, RZ, P1, !PT ;  /* 0x0000000305078210 */ /* 0x000fe40000ffe4ff */
[----:B------:R-:W-:Y:S02]  /*04c0*/  @!P0 MOV R3, RZ ;  /* 0x000000ff00038202 */ /* 0x000fe40000000f00 */
[C---:B------:R-:W-:Y:S01]  /*04d0*/  ISETP.LT.U32.AND P1, PT, R9.reuse, UR38, PT ;  /* 0x0000002609007c0c */ /* 0x040fe2000bf21070 */
[----:B------:R0:W-:Y:S01]  /*04e0*/  @!P0 ST.E.U8 desc[UR36][R6.64], RZ ;  /* 0x000000ff06008985 */ /* 0x0001e2000c101124 */
[----:B------:R-:W-:-:S02]  /*04f0*/  IADD3 R10, P2, PT, -R9, UR38, RZ ;  /* 0x00000026090a7c10 */ /* 0x000fc4000ff5e1ff */
[----:B------:R-:W-:Y:S02]  /*0500*/  ISETP.GT.U32.AND.EX P1, PT, R8, R3, PT, P1 ;  /* 0x000000030800720c */ /* 0x000fe40003f24110 */
[----:B------:R-:W-:Y:S02]  /*0510*/  ISETP.LE.U32.AND P3, PT, R10, 0x3, PT ;  /* 0x000000030a00780c */ /* 0x000fe40003f63070 */
[----:B------:R-:W-:-:S04]  /*0520*/  IADD3.X R8, PT, PT, ~R3, UR39, RZ, P2, !PT ;  /* 0x0000002703087c10 */ /* 0x000fc800097fe5ff */
[----:B------:R-:W-:-:S13]  /*0530*/  ISETP.LE.U32.OR.EX P1, PT, R8, RZ, !P1, P3 ;  /* 0x000000ff0800720c */ /* 0x000fda0004f23530 */
[----:B0-----:R-:W-:Y:S05]  /*0540*/  @P1 BRA `(.L_x_7) ;  /* 0x0000000000481947 */ /* 0x001fea0003800000 */
[----:B------:R-:W-:Y:S01]  /*0550*/  MOV R8, UR38 ;  /* 0x0000002600087c02 */ /* 0x000fe20008000f00 */
[----:B------:R-:W-:Y:S01]  /*0560*/  BSSY.RECONVERGENT B0, `(.L_x_7) ;  /* 0x0000010000007945 */ /* 0x000fe20003800200 */
[----:B------:R-:W-:Y:S02]  /*0570*/  MOV R10, UR39 ;  /* 0x00000027000a7c02 */ /* 0x000fe40008000f00 */
[----:B------:R-:W-:Y:S02]  /*0580*/  IADD3 R8, P1, PT, R8, -0x3, RZ ;  /* 0xfffffffd08087810 */ /* 0x000fe40007f3e0ff */
[----:B------:R-:W-:Y:S02]  /*0590*/  PLOP3.LUT P0, PT, PT, PT, PT, 0x8, 0x80 ;  /* 0x000000000080781c */ /* 0x000fe40003f0e170 */
[----:B------:R-:W-:-:S11]  /*05a0*/  IADD3.X R10, PT, PT, R10, -0x1, RZ, P1, !PT ;  /* 0xffffffff0a0a7810 */ /* 0x000fd60000ffe4ff */
.L_x_8:
[----:B0-----:R-:W-:Y:S02]  /*05b0*/  IADD3 R6, P1, PT, R4, R9, RZ ;  /* 0x0000000904067210 */ /* 0x001fe40007f3e0ff */
[----:B------:R-:W-:Y:S02]  /*05c0*/  IADD3 R9, P2, PT, R9, 0x4, RZ ;  /* 0x0000000409097810 */ /* 0x000fe40007f5e0ff */
[-C--:B------:R-:W-:Y:S02]  /*05d0*/  IADD3.X R7, PT, PT, R5, R3.reuse, RZ, P1, !PT ;  /* 0x0000000305077210 */ /* 0x080fe40000ffe4ff */
[----:B------:R-:W-:Y:S02]  /*05e0*/  ISETP.GE.U32.AND P1, PT, R9, R8, PT ;  /* 0x000000080900720c */ /* 0x000fe40003f26070 */
[----:B------:R-:W-:Y:S01]  /*05f0*/  IADD3.X R3, PT, PT, RZ, R3, RZ, P2, !PT ;  /* 0x00000003ff037210 */ /* 0x000fe200017fe4ff */
[----:B------:R0:W-:Y:S03]  /*0600*/  ST.E.U8 desc[UR36][R6.64], RZ ;  /* 0x000000ff06007985 */ /* 0x0001e6000c101124 */
[----:B------:R-:W-:Y:S01]  /*0610*/  ISETP.GE.U32.AND.EX P1, PT, R3, R10, PT, P1 ;  /* 0x0000000a0300720c */ /* 0x000fe20003f26110 */
[----:B------:R0:W-:Y:S04]  /*0620*/  ST.E.U8 desc[UR36][R6.64+0x1], RZ ;  /* 0x000001ff06007985 */ /* 0x0001e8000c101124 */
[----:B------:R0:W-:Y:S04]  /*0630*/  ST.E.U8 desc[UR36][R6.64+0x2], RZ ;  /* 0x000002ff06007985 */ /* 0x0001e8000c101124 */
[----:B------:R0:W-:Y:S04]  /*0640*/  ST.E.U8 desc[UR36][R6.64+0x3], RZ ;  /* 0x000003ff06007985 */ /* 0x0001e8000c101124 */
[----:B------:R-:W-:Y:S05]  /*0650*/  @!P1 BRA `(.L_x_8) ;  /* 0xfffffffc00d49947 */ /* 0x000fea000383ffff */
[----:B------:R-:W-:Y:S05]  /*0660*/  BSYNC.RECONVERGENT B0 ;  /* 0x0000000000007941 */ /* 0x000fea0003800200 */
.L_x_7:
[C---:B------:R-:W-:Y:S02]  /*0670*/  ISETP.LT.U32.AND P1, PT, R9.reuse, UR38, PT ;  /* 0x0000002609007c0c */ /* 0x040fe4000bf21070 */
[----:B0-----:R-:W-:Y:S02]  /*0680*/  IADD3 R6, P2, PT, -R9, UR38, RZ ;  /* 0x0000002609067c10 */ /* 0x001fe4000ff5e1ff */
[----:B------:R-:W-:Y:S02]  /*0690*/  ISETP.GT.U32.AND.EX P3, PT, R12, R3, PT, P1 ;  /* 0x000000030c00720c */ /* 0x000fe40003f64110 */
[----:B------:R-:W-:Y:S02]  /*06a0*/  ISETP.LE.U32.AND P1, PT, R6, 0x1, PT ;  /* 0x000000010600780c */ /* 0x000fe40003f23070 */
[----:B------:R-:W-:-:S04]  /*06b0*/  IADD3.X R6, PT, PT, ~R3, UR39, RZ, P2, !PT ;  /* 0x0000002703067c10 */ /* 0x000fc800097fe5ff */
[----:B------:R-:W-:-:S13]  /*06c0*/  ISETP.LE.U32.OR.EX P1, PT, R6, RZ, !P3, P1 ;  /* 0x000000ff0600720c */ /* 0x000fda0005f23510 */
[----:B------:R-:W-:Y:S02]  /*06d0*/  @!P1 IADD3 R10, P3, PT, R4, R9, RZ ;  /* 0x00000009040a9210 */ /* 0x000fe40007f7e0ff */
[----:B------:R-:W-:Y:S02]  /*06e0*/  @!P1 IADD3 R9, P2, PT, R9, 0x2, RZ ;  /* 0x0000000209099810 */ /* 0x000fe40007f5e0ff */
[-C--:B------:R-:W-:Y:S02]  /*06f0*/  @!P1 IADD3.X R11, PT, PT, R5, R3.reuse, RZ, P3, !PT ;  /* 0x00000003050b9210 */ /* 0x080fe40001ffe4ff */
[----:B------:R-:W-:Y:S02]  /*0700*/  @!P1 IADD3.X R3, PT, PT, RZ, R3, RZ, P2, !PT ;  /* 0x00000003ff039210 */ /* 0x000fe400017fe4ff */
[----:B------:R-:W-:Y:S01]  /*0710*/  @!P1 PLOP3.LUT P0, PT, PT, PT, PT, 0x8, 0x80 ;  /* 0x000000000080981c */ /* 0x000fe20003f0e170 */
[----:B------:R0:W-:Y:S01]  /*0720*/  @!P1 ST.E.U8 desc[UR36][R10.64], RZ ;  /* 0x000000ff0a009985 */ /* 0x0001e2000c101124 */
[----:B------:R-:W-:-:S03]  /*0730*/  ISETP.LT.U32.AND P2, PT, R9, UR38, PT ;  /* 0x0000002609007c0c */ /* 0x000fc6000bf41070 */
[----:B------:R0:W-:Y:S01]  /*0740*/  @!P1 ST.E.U8 desc[UR36][R10.64+0x1], RZ ;  /* 0x000001ff0a009985 */ /* 0x0001e2000c101124 */
[----:B------:R-:W-:-:S13]  /*0750*/  ISETP.LT.U32.OR.EX P0, PT, R3, UR39, P0, P2 ;  /* 0x0000002703007c0c */ /* 0x000fda0008701520 */
[----:B------:R-:W-:-:S04]  /*0760*/  @P0 IADD3 R6, P2, PT, R4, R9, RZ ;  /* 0x0000000904060210 */ /* 0x000fc80007f5e0ff */
[----:B------:R-:W-:-:S05]  /*0770*/  @P0 IADD3.X R7, PT, PT, R5, R3, RZ, P2, !PT ;  /* 0x0000000305070210 */ /* 0x000fca00017fe4ff */
[----:B------:R0:W-:Y:S04]  /*0780*/  @P0 ST.E.U8 desc[UR36][R6.64], RZ ;  /* 0x000000ff06000985 */ /* 0x0001e8000c101124 */
.L_x_6:
[----:B------:R-:W-:-:S13]  /*0790*/  ISETP.GE.AND P0, PT, R0, 0x1, PT ;  /* 0x000000010000780c */ /* 0x000fda0003f06270 */
[----:B------:R-:W-:Y:S05]  /*07a0*/  @!P0 BRA `(.L_x_9) ;  /* 0x0000000400e48947 */ /* 0x000fea0003800000 */
[----:B------:R-:W-:Y:S01]  /*07b0*/  UISETP.GE.U32.AND UP0, UPT, UR49, 0xf, UPT ;  /* 0x0000000f3100788c */ /* 0x000fe2000bf06070 */
[----:B------:R-:W-:-:S08]  /*07c0*/  HFMA2 R3, -RZ, RZ, 0, 0 ;  /* 0x00000000ff037431 */ /* 0x000fd000000001ff */
[----:B------:R-:W-:Y:S05]  /*07d0*/  BRA.U !UP0, `(.L_x_10) ;  /* 0x0000000108bc7547 */ /* 0x000fea000b800000 */
[----:B0-----:R-:W0:Y:S01]  /*07e0*/  S2R R6, SR_CgaCtaId ;  /* 0x0000000000067919 */ /* 0x001e220000008800 */
[----:B------:R-:W-:Y:S01]  /*07f0*/  MOV R3, 0x400 ;  /* 0x0000040000037802 */ /* 0x000fe20000000f00 */
[----:B------:R-:W-:Y:S01]  /*0800*/  BSSY.RECONVERGENT B0, `(.L_x_11) ;  /* 0x000002b000007945 */ /* 0x000fe20003800200 */
[----:B------:R-:W-:Y:S02]  /*0810*/  MOV R9, RZ ;  /* 0x000000ff00097202 */ /* 0x000fe40000000f00 */
[----:B0-----:R-:W-:-:S07]  /*0820*/  LEA R3, R6, R3, 0x18 ;  /* 0x0000000306037211 */ /* 0x001fce00078ec0ff */
.L_x_12:
[----:B0-----:R-:W0:Y:S01]  /*0830*/  LDC.64 R6, c[0x0][0x380] ;  /* 0x0000e000ff067b82 */ /* 0x001e220000000a00 */
[----:B------:R-:W-:-:S04]  /*0840*/  IMAD R11, R18, R0, R9 ;  /* 0x00000000120b7224 */ /* 0x000fc800078e0209 */
[----:B0-----:R-:W-:-:S05]  /*0850*/  IMAD.WIDE R6, R11, 0x4, R6 ;  /* 0x000000040b067825 */ /* 0x001fca00078e0206 */
[----:B------:R-:W2:Y:S04]  /*0860*/  LDG.E.CONSTANT R8, desc[UR36][R6.64] ;  /* 0x0000002406087981 */ /* 0x000ea8000c1e9900 */
[----:B------:R-:W3:Y:S01]  /*0870*/  LDG.E.CONSTANT R12, desc[UR36][R6.64+0x4] ;  /* 0x00000424060c7981 */ /* 0x000ee2000c1e9900 */
[----:B------:R-:W-:-:S03]  /*0880*/  IMAD R10, R17, R0, R9 ;  /* 0x00000000110a7224 */ /* 0x000fc600078e0209 */
[----:B------:R-:W4:Y:S02]  /*0890*/  LDG.E.CONSTANT R14, desc[UR36][R6.64+0xc] ;  /* 0x00000c24060e7981 */ /* 0x000f24000c1e9900 */
[----:B------:R-:W-:Y:S02]  /*08a0*/  LEA R11, R10, R3, 0x2 ;  /* 0x000000030a0b7211 */ /* 0x000fe400078e10ff */
[----:B------:R-:W5:Y:S04]  /*08b0*/  LDG.E.CONSTANT R10, desc[UR36][R6.64+0x8] ;  /* 0x00000824060a7981 */ /* 0x000f68000c1e9900 */
[----:B------:R-:W4:Y:S04]  /*08c0*/  LDG.E.CONSTANT R20, desc[UR36][R6.64+0x10] ;  /* 0x0000102406147981 */ /* 0x000f28000c1e9900 */
        /* <DEDUP_REMOVED lines=9> */
[----:B--2---:R0:W-:Y:S04]  /*0960*/  STS [R11], R8 ;  /* 0x000000080b007388 */ /* 0x0041e80000000800 */
[----:B---3--:R1:W-:Y:S04]  /*0970*/  STS [R11+0x4], R12 ;  /* 0x0000040c0b007388 */ /* 0x0083e80000000800 */
[----:B0-----:R-:W2:Y:S04]  /*0980*/  LDG.E.CONSTANT R8, desc[UR36][R6.64+0x30] ;  /* 0x0000302406087981 */ /* 0x001ea8000c1e9900 */
[----:B-1----:R-:W3:Y:S01]  /*0990*/  LDG.E.CONSTANT R12, desc[UR36][R6.64+0x34] ;  /* 0x00003424060c7981 */ /* 0x002ee2000c1e9900 */
[----:B------:R-:W-:-:S03]  /*09a0*/  IADD3 R9, PT, PT, R9, 0x10, RZ ;  /* 0x0000001009097810 */ /* 0x000fc60007ffe0ff */
[----:B-----5:R0:W-:Y:S04]  /*09b0*/  STS [R11+0x8], R10 ;  /* 0x0000080a0b007388 */ /* 0x0201e80000000800 */
[----:B----4-:R0:W-:Y:S04]  /*09c0*/  STS [R11+0xc], R14 ;  /* 0x00000c0e0b007388 */ /* 0x0101e80000000800 */
[----:B------:R0:W-:Y:S04]  /*09d0*/  STS [R11+0x10], R20 ;  /* 0x000010140b007388 */ /* 0x0001e80000000800 */
        /* <DEDUP_REMOVED lines=8> */
[----:B------:R0:W-:Y:S01]  /*0a60*/  STS [R11+0x3c], R23 ;  /* 0x00003c170b007388 */ /* 0x0001e20000000800 */
[----:B------:R-:W-:-:S03]  /*0a70*/  ISETP.NE.AND P0, PT, R9, UR45, PT ;  /* 0x0000002d09007c0c */ /* 0x000fc6000bf05270 */
[----:B--2---:R0:W-:Y:S04]  /*0a80*/  STS [R11+0x30], R8 ;  /* 0x000030080b007388 */ /* 0x0041e80000000800 */
[----:B---3--:R0:W-:Y:S06]  /*0a90*/  STS [R11+0x34], R12 ;  /* 0x0000340c0b007388 */ /* 0x0081ec0000000800 */
[----:B------:R-:W-:Y:S05]  /*0aa0*/  @P0 BRA `(.L_x_12) ;  /* 0xfffffffc00600947 */ /* 0x000fea000383ffff */
[----:B------:R-:W-:Y:S05]  /*0ab0*/  BSYNC.RECONVERGENT B0 ;  /* 0x0000000000007941 */ /* 0x000fea0003800200 */
.L_x_11:
[----:B------:R-:W-:-:S07]  /*0ac0*/  MOV R3, UR45 ;  /* 0x0000002d00037c02 */ /* 0x000fce0008000f00 */
.L_x_10:
[----:B------:R-:W-:-:S09]  /*0ad0*/  UISETP.NE.AND UP0, UPT, UR48, URZ, UPT ;  /* 0x000000ff3000728c */ /* 0x000fd2000bf05270 */
[----:B------:R-:W-:Y:S05]  /*0ae0*/  BRA.U !UP0, `(.L_x_9) ;  /* 0x0000000508147547 */ /* 0x000fea000b800000 */
[----:B------:R-:W-:Y:S02]  /*0af0*/  UIADD3 UR4, UPT, UPT, UR48, -0x1, URZ ;  /* 0xffffffff30047890 */ /* 0x000fe4000fffe0ff */
[----:B------:R-:W-:Y:S02]  /*0b00*/  UISETP.NE.AND UP1, UPT, UR47, URZ, UPT ;  /* 0x000000ff2f00728c */ /* 0x000fe4000bf25270 */
[----:B------:R-:W-:-:S09]  /*0b10*/  UISETP.GE.U32.AND UP0, UPT, UR4, 0x7, UPT ;  /* 0x000000070400788c */ /* 0x000fd2000bf06070 */
[----:B------:R-:W-:Y:S05]  /*0b20*/  BRA.U !UP0, `(.L_x_13) ;  /* 0x0000000108647547 */ /* 0x000fea000b800000 */
[----:B0-----:R-:W0:Y:S01]  /*0b30*/  LDC.64 R6, c[0x0][0x380] ;  /* 0x0000e000ff067b82 */ /* 0x001e220000000a00 */
[----:B------:R-:W-:-:S04]  /*0b40*/  IMAD R9, R18, R0, R3 ;  /* 0x0000000012097224 */ /* 0x000fc800078e0203 */
[----:B0-----:R-:W-:-:S05]  /*0b50*/  IMAD.WIDE R6, R9, 0x4, R6 ;  /* 0x0000000409067825 */ /* 0x001fca00078e0206 */
[----:B------:R-:W2:Y:S04]  /*0b60*/  LDG.E.CONSTANT R8, desc[UR36][R6.64] ;  /* 0x0000002406087981 */ /* 0x000ea8000c1e9900 */
[----:B------:R-:W3:Y:S04]  /*0b70*/  LDG.E.CONSTANT R10, desc[UR36][R6.64+0x4] ;  /* 0x00000424060a7981 */ /* 0x000ee8000c1e9900 */
[----:B------:R-:W4:Y:S04]  /*0b80*/  LDG.E.CONSTANT R12, desc[UR36][R6.64+0x8] ;  /* 0x00000824060c7981 */ /* 0x000f28000c1e9900 */
[----:B------:R-:W5:Y:S04]  /*0b90*/  LDG.E.CONSTANT R14, desc[UR36][R6.64+0xc] ;  /* 0x00000c24060e7981 */ /* 0x000f68000c1e9900 */
[----:B------:R-:W5:Y:S04]  /*0ba0*/  LDG.E.CONSTANT R20, desc[UR36][R6.64+0x10] ;  /* 0x0000102406147981 */ /* 0x000f68000c1e9900 */
[----:B------:R-:W5:Y:S04]  /*0bb0*/  LDG.E.CONSTANT R22, desc[UR36][R6.64+0x14] ;  /* 0x0000142406167981 */ /* 0x000f68000c1e9900 */
[----:B------:R-:W5:Y:S04]  /*0bc0*/  LDG.E.CONSTANT R24, desc[UR36][R6.64+0x18] ;  /* 0x0000182406187981 */ /* 0x000f68000c1e9900 */
[----:B------:R-:W5:Y:S01]  /*0bd0*/  LDG.E.CONSTANT R26, desc[UR36][R6.64+0x1c] ;  /* 0x00001c24061a7981 */ /* 0x000f62000c1e9900 */
[----:B------:R-:W0:Y:S01]  /*0be0*/  S2UR UR5, SR_CgaCtaId ;  /* 0x00000000000579c3 */ /* 0x000e220000008800 */
[----:B------:R-:W-:Y:S01]  /*0bf0*/  UMOV UR4, 0x400 ;  /* 0x0000040000047882 */ /* 0x000fe20000000000 */
[----:B------:R-:W-:Y:S01]  /*0c00*/  IMAD R9, R17, R0, R3 ;  /* 0x0000000011097224 */ /* 0x000fe200078e0203 */
[----:B------:R-:W-:Y:S01]  /*0c10*/  IADD3 R3, PT, PT, R3, 0x8, RZ ;  /* 0x0000000803037810 */ /* 0x000fe20007ffe0ff */
[----:B0-----:R-:W-:-:S06]  /*0c20*/  ULEA UR4, UR5, UR4, 0x18 ;  /* 0x0000000405047291 */ /* 0x001fcc000f8ec0ff */
[----:B------:R-:W-:-:S05]  /*0c30*/  LEA R9, R9, UR4, 0x2 ;  /* 0x0000000409097c11 */ /* 0x000fca000f8e10ff */
[----:B--2---:R1:W-:Y:S04]  /*0c40*/  STS [R9], R8 ;  /* 0x0000000809007388 */ /* 0x0043e80000000800 */
[----:B---3--:R1:W-:Y:S04]  /*0c50*/  STS [R9+0x4], R10 ;  /* 0x0000040a09007388 */ /* 0x0083e80000000800 */
[----:B----4-:R1:W-:Y:S04]  /*0c60*/  STS [R9+0x8], R12 ;  /* 0x0000080c09007388 */ /* 0x0103e80000000800 */
[----:B-----5:R1:W-:Y:S04]  /*0c70*/  STS [R9+0xc], R14 ;  /* 0x00000c0e09007388 */ /* 0x0203e80000000800 */
[----:B------:R1:W-:Y:S04]  /*0c80*/  STS [R9+0x10], R20 ;  /* 0x0000101409007388 */ /* 0x0003e80000000800 */
[----:B------:R1:W-:Y:S04]  /*0c90*/  STS [R9+0x14], R22 ;  /* 0x0000141609007388 */ /* 0x0003e80000000800 */
[----:B------:R1:W-:Y:S04]  /*0ca0*/  STS [R9+0x18], R24 ;  /* 0x0000181809007388 */ /* 0x0003e80000000800 */
[----:B------:R1:W-:Y:S02]  /*0cb0*/  STS [R9+0x1c], R26 ;  /* 0x00001c1a09007388 */ /* 0x0003e40000000800 */
.L_x_13:
[----:B------:R-:W-:Y:S05]  /*0cc0*/  BRA.U !UP1, `(.L_x_9) ;  /* 0x00000001099c7547 */ /* 0x000fea000b800000 */
[----:B------:R-:W-:Y:S02]  /*0cd0*/  UISETP.GE.U32.AND UP0, UPT, UR50, 0x3, UPT ;  /* 0x000000033200788c */ /* 0x000fe4000bf06070 */
[----:B------:R-:W-:-:S07]  /*0ce0*/  UISETP.NE.AND UP1, UPT, UR46, URZ, UPT ;  /* 0x000000ff2e00728c */ /* 0x000fce000bf25270 */
[----:B------:R-:W-:Y:S05]  /*0cf0*/  BRA.U !UP0, `(.L_x_14) ;  /* 0x0000000108447547 */ /* 0x000fea000b800000 */
[----:B0-----:R-:W0:Y:S01]  /*0d00*/  LDC.64 R6, c[0x0][0x380] ;  /* 0x0000e000ff067b82 */ /* 0x001e220000000a00 */
[----:B-1----:R-:W-:-:S04]  /*0d10*/  IMAD R9, R18, R0, R3 ;  /* 0x0000000012097224 */ /* 0x002fc800078e0203 */
[----:B0-----:R-:W-:-:S05]  /*0d20*/  IMAD.WIDE R6, R9, 0x4, R6 ;  /* 0x0000000409067825 */ /* 0x001fca00078e0206 */
[----:B------:R-:W2:Y:S04]  /*0d30*/  LDG.E.CONSTANT R8, desc[UR36][R6.64] ;  /* 0x0000002406087981 */ /* 0x000ea8000c1e9900 */
[----:B------:R-:W3:Y:S04]  /*0d40*/  LDG.E.CONSTANT R10, desc[UR36][R6.64+0x4] ;  /* 0x00000424060a7981 */ /* 0x000ee8000c1e9900 */
[----:B------:R-:W4:Y:S04]  /*0d50*/  LDG.E.CONSTANT R12, desc[UR36][R6.64+0x8] ;  /* 0x00000824060c7981 */ /* 0x000f28000c1e9900 */
        /* <DEDUP_REMOVED lines=10> */
[----:B-----5:R2:W-:Y:S02]  /*0e00*/  STS [R9+0xc], R14 ;  /* 0x00000c0e09007388 */ /* 0x0205e40000000800 */
.L_x_14:
[----:B------:R-:W-:Y:S05]  /*0e10*/  BRA.U !UP1, `(.L_x_9) ;  /* 0x0000000109487547 */ /* 0x000fea000b800000 */
[----:B0-----:R-:W0:Y:S01]  /*0e20*/  LDC.64 R6, c[0x0][0x380] ;  /* 0x0000e000ff067b82 */ /* 0x001e220000000a00 */
[----:B-12---:R-:W-:-:S04]  /*0e30*/  IMAD R9, R18, R0, R3 ;  /* 0x0000000012097224 */ /* 0x006fc800078e0203 */
[----:B0-----:R-:W-:-:S05]  /*0e40*/  IMAD.WIDE R6, R9, 0x4, R6 ;  /* 0x0000000409067825 */ /* 0x001fca00078e0206 */
[----:B------:R-:W2:Y:S01]  /*0e50*/  LDG.E.CONSTANT R8, desc[UR36][R6.64] ;  /* 0x0000002406087981 */ /* 0x000ea2000c1e9900 */
[----:B------:R-:W0:Y:S01]  /*0e60*/  S2UR UR5, SR_CgaCtaId ;  /* 0x00000000000579c3 */ /* 0x000e220000008800 */
[----:B------:R-:W-:Y:S01]  /*0e70*/  UMOV UR4, 0x400 ;  /* 0x0000040000047882 */ /* 0x000fe20000000000 */
[----:B------:R-:W-:Y:S01]  /*0e80*/  IMAD R0, R17, R0, R3 ;  /* 0x0000000011007224 */ /* 0x000fe200078e0203 */
[----:B------:R-:W-:Y:S02]  /*0e90*/  UISETP.NE.AND UP0, UPT, UR46, 0x1, UPT ;  /* 0x000000012e00788c */ /* 0x000fe4000bf05270 */
[----:B0-----:R-:W-:-:S06]  /*0ea0*/  ULEA UR4, UR5, UR4, 0x18 ;  /* 0x0000000405047291 */ /* 0x001fcc000f8ec0ff */
[----:B------:R-:W-:-:S05]  /*0eb0*/  LEA R9, R0, UR4, 0x2 ;  /* 0x0000000400097c11 */ /* 0x000fca000f8e10ff */
[----:B--2---:R3:W-:Y:S01]  /*0ec0*/  STS [R9], R8 ;  /* 0x0000000809007388 */ /* 0x0047e20000000800 */
[----:B------:R-:W-:Y:S05]  /*0ed0*/  BRA.U !UP0, `(.L_x_9) ;  /* 0x0000000108187547 */ /* 0x000fea000b800000 */
[----:B------:R-:W-:Y:S01]  /*0ee0*/  UISETP.NE.AND UP0, UPT, UR46, 0x2, UPT ;  /* 0x000000022e00788c */ /* 0x000fe2000bf05270 */
[----:B------:R-:W2:Y:S05]  /*0ef0*/  LDG.E.CONSTANT R0, desc[UR36][R6.64+0x4] ;  /* 0x0000042406007981 */ /* 0x000eaa000c1e9900 */
[----:B------:R-:W-:-:S13]  /*0f00*/  PLOP3.LUT P0, PT, PT, PT, UP0, 0x80, 0x8 ;  /* 0x000000000008781c */ /* 0x000fda0003f0f008 */
[----:B------:R-:W4:Y:S04]  /*0f10*/  @P0 LDG.E.CONSTANT R3, desc[UR36][R6.64+0x8] ;  /* 0x0000082406030981 */ /* 0x000f28000c1e9900 */
[----:B--2---:R0:W-:Y:S04]  /*0f20*/  STS [R9+0x4], R0 ;  /* 0x0000040009007388 */ /* 0x0041e80000000800 */
[----:B----4-:R0:W-:Y:S02]  /*0f30*/  @P0 STS [R9+0x8], R3 ;  /* 0x0000080309000388 */ /* 0x0101e40000000800 */
.L_x_9:
[----:B------:R-:W4:Y:S01]  /*0f40*/  LDCU UR4, c[0x0][0x3b0] ;  /* 0x00007600ff0477ac */ /* 0x000f220008000800 */
[----:B0-----:R-:W-:Y:S02]  /*0f50*/  MOV R0, RZ ;  /* 0x000000ff00007202 */ /* 0x001fe40000000f00 */
[----:B------:R-:W-:Y:S01]  /*0f60*/  MOV R3, 0xff800000 ;  /* 0xff80000000037802 */ /* 0x000fe20000000f00 */
[----:B----4-:R-:W-:-:S09]  /*0f70*/  UISETP.GE.AND UP0, UPT, UR4, 0x1, UPT ;  /* 0x000000010400788c */ /* 0x010fd2000bf06270 */
[----:B------:R-:W-:Y:S05]  /*0f80*/  BRA.U !UP0, `(.L_x_15) ;  /* 0x0000003508047547 */ /* 0x000fea000b800000 */
[----:B------:R-:W0:Y:S01]  /*0f90*/  LDCU UR4, c[0x0][0x3b0] ;  /* 0x00007600ff0477ac */ /* 0x000e220008000800 */
[----:B------:R-:W-:Y:S01]  /*0fa0*/  HFMA2 R0, -RZ, RZ, 0, 0 ;  /* 0x00000000ff007431 */ /* 0x000fe200000001ff */
[----:B------:R-:W-:Y:S02]  /*0fb0*/  MOV R3, 0xff800000 ;  /* 0xff80000000037802 */ /* 0x000fe40000000f00 */
[----:B------:R-:W-:Y:S02]  /*0fc0*/  MOV R7, RZ ;  /* 0x000000ff00077202 */ /* 0x000fe40000000f00 */
[----:B0-----:R-:W-:-:S07]  /*0fd0*/  MOV R6, UR4 ;  /* 0x0000000400067c02 */ /* 0x001fce0008000f00 */
.L_x_61:
[----:B-1234-:R-:W0:Y:S01]  /*0fe0*/  LDC R8, c[0x0][0x3b4] ;  /* 0x0000ed00ff087b82 */ /* 0x01ee220000000800 */
[----:B------:R-:W-:Y:S05]  /*0ff0*/  WARPSYNC.ALL ;  /* 0x0000000000007948 */ /* 0x000fea0003800000 */
[----:B------:R-:W1:Y:S01]  /*1000*/  LDCU UR4, c[0x0][0x3b0] ;  /* 0x00007600ff0477ac */ /* 0x000e620008000800 */
[----:B------:R-:W-:Y:S01]  /*1010*/  IADD3 R27, PT, PT, R7, R2, RZ ;  /* 0x00000002071b7210 */ /* 0x000fe20007ffe0ff */
[----:B------:R-:W-:Y:S01]  /*1020*/  BSSY.RECONVERGENT B0, `(.L_x_16) ;  /* 0x0000082000007945 */ /* 0x000fe20003800200 */
[----:B------:R-:W-:-:S04]  /*1030*/  VIMNMX R19, PT, PT, R6, 0x20, PT ;  /* 0x0000002006137848 */ /* 0x000fc80003fe0100 */
[----:B------:R-:W-:Y:S01]  /*1040*/  VIMNMX R19, PT, PT, R19, 0x1, !PT ;  /* 0x0000000113137848 */ /* 0x000fe20007fe0100 */
[----:B------:R-:W-:Y:S01]  /*1050*/  BAR.SYNC.DEFER_BLOCKING 0x0 ;  /* 0x0000000000007b1d */ /* 0x000fe20000010000 */
[----:B0-----:R-:W-:Y:S02]  /*1060*/  ISETP.GE.AND P0, PT, R8, 0x1, PT ;  /* 0x000000010800780c */ /* 0x001fe40003f06270 */
[----:B-1----:R-:W-:-:S04]  /*1070*/  MOV R8, UR4 ;  /* 0x0000000400087c02 */ /* 0x002fc80008000f00 */
[----:B------:R-:W-:-:S13]  /*1080*/  ISETP.GE.OR P1, PT, R27, R8, !P0 ;  /* 0x000000081b00720c */ /* 0x000fda0004726670 */
[----:B------:R-:W-:Y:S05]  /*1090*/  @P1 BRA `(.L_x_17) ;  /* 0x0000000400e81947 */ /* 0x000fea0003800000 */
[----:B------:R-:W-:-:S07]  /*10a0*/  MOV R15, R2 ;  /* 0x00000002000f7202 */ /* 0x000fce0000000f00 */
.L_x_22:
[----:B------:R-:W-:Y:S01]  /*10b0*/  UISETP.GE.U32.AND UP0, UPT, UR49, 0x7, UPT ;  /* 0x000000073100788c */ /* 0x000fe2000bf06070 */
[----:B------:R-:W-:-:S08]  /*10c0*/  HFMA2 R14, -RZ, RZ, 0, 0 ;  /* 0x00000000ff0e7431 */ /* 0x000fd000000001ff */
[----:B0-----:R-:W-:Y:S05]  /*10d0*/  BRA.U !UP0, `(.L_x_18) ;  /* 0x0000000108b87547 */ /* 0x001fea000b800000 */
[----:B------:R-:W-:-:S07]  /*10e0*/  MOV R12, RZ ;  /* 0x000000ff000c7202 */ /* 0x000fce0000000f00 */
.L_x_19:
[----:B0-----:R-:W0:Y:S08]  /*10f0*/  LDC R13, c[0x0][0x3b4] ;  /* 0x0000ed00ff0d7b82 */ /* 0x001e300000000800 */
[----:B------:R-:W1:Y:S08]  /*1100*/  LDC.64 R10, c[0x0][0x388] ;  /* 0x0000e200ff0a7b82 */ /* 0x000e700000000a00 */
[----:B------:R-:W2:Y:S01]  /*1110*/  LDC.64 R8, c[0x0][0x390] ;  /* 0x0000e400ff087b82 */ /* 0x000ea20000000a00 */
[----:B0-----:R-:W-:-:S04]  /*1120*/  IMAD R21, R27, R13, R12 ;  /* 0x0000000d1b157224 */ /* 0x001fc800078e020c */
[----:B-1----:R-:W-:-:S05]  /*1130*/  IMAD.WIDE R10, R21, 0x4, R10 ;  /* 0x00000004150a7825 */ /* 0x002fca00078e020a */
[----:B------:R-:W3:Y:S01]  /*1140*/  LDG.E.CONSTANT R23, desc[UR36][R10.64] ;  /* 0x000000240a177981 */ /* 0x000ee2000c1e9900 */
[----:B--2---:R-:W-:-:S03]  /*1150*/  IMAD.WIDE R8, R21, 0x4, R8 ;  /* 0x0000000415087825 */ /* 0x004fc600078e0208 */
[----:B------:R-:W2:Y:S04]  /*1160*/  LDG.E.CONSTANT R24, desc[UR36][R10.64+0x4] ;  /* 0x000004240a187981 */ /* 0x000ea8000c1e9900 */
[----:B------:R-:W4:Y:S04]  /*1170*/  LDG.E.CONSTANT R22, desc[UR36][R8.64] ;  /* 0x0000002408167981 */ /* 0x000f28000c1e9900 */
[----:B------:R-:W5:Y:S04]  /*1180*/  LDG.E.CONSTANT R26, desc[UR36][R8.64+0x4] ;  /* 0x00000424081a7981 */ /* 0x000f68000c1e9900 */
[----:B------:R-:W5:Y:S04]  /*1190*/  LDG.E.CONSTANT R28, desc[UR36][R10.64+0x8] ;  /* 0x000008240a1c7981 */ /* 0x000f68000c1e9900 */
[----:B------:R-:W5:Y:S04]  /*11a0*/  LDG.E.CONSTANT R21, desc[UR36][R8.64+0x8] ;  /* 0x0000082408157981 */ /* 0x000f68000c1e9900 */
[----:B------:R-:W5:Y:S04]  /*11b0*/  LDG.E.CONSTANT R29, desc[UR36][R10.64+0xc] ;  /* 0x00000c240a1d7981 */ /* 0x000f68000c1e9900 */
[----:B------:R-:W5:Y:S01]  /*11c0*/  LDG.E.CONSTANT R20, desc[UR36][R8.64+0xc] ;  /* 0x00000c2408147981 */ /* 0x000f62000c1e9900 */
[----:B------:R-:W-:-:S03]  /*11d0*/  IMAD R14, R15, R13, R12 ;  /* 0x0000000d0f0e7224 */ /* 0x000fc600078e020c */
[----:B------:R-:W5:Y:S02]  /*11e0*/  LDG.E.CONSTANT R25, desc[UR36][R10.64+0x14] ;  /* 0x000014240a197981 */ /* 0x000f64000c1e9900 */
[----:B------:R-:W-:-:S04]  /*11f0*/  LEA R14, R14, UR40, 0x2 ;  /* 0x000000280e0e7c11 */ /* 0x000fc8000f8e10ff */
[----:B------:R-:W-:Y:S01]  /*1200*/  LEA R13, R13, R14, 0x7 ;  /* 0x0000000e0d0d7211 */ /* 0x000fe200078e38ff */
[----:B---3--:R-:W-:Y:S04]  /*1210*/  STS [R14], R23 ;  /* 0x000000170e007388 */ /* 0x008fe80000000800 */
[----:B----4-:R0:W-:Y:S04]  /*1220*/  STS [R13], R22 ;  /* 0x000000160d007388 */ /* 0x0101e80000000800 */
[----:B--2---:R1:W-:Y:S04]  /*1230*/  STS [R14+0x4], R24 ;  /* 0x000004180e007388 */ /* 0x0043e80000000800 */
[----:B-----5:R-:W-:Y:S04]  /*1240*/  STS [R13+0x4], R26 ;  /* 0x0000041a0d007388 */ /* 0x020fe80000000800 */
[----:B------:R-:W-:Y:S04]  /*1250*/  STS [R14+0x8], R28 ;  /* 0x0000081c0e007388 */ /* 0x000fe80000000800 */
[----:B------:R2:W-:Y:S04]  /*1260*/  STS [R13+0x8], R21 ;  /* 0x000008150d007388 */ /* 0x0005e80000000800 */
[----:B0-----:R-:W3:Y:S04]  /*1270*/  LDG.E.CONSTANT R22, desc[UR36][R8.64+0x10] ;  /* 0x0000102408167981 */ /* 0x001ee8000c1e9900 */
[----:B-1----:R-:W4:Y:S04]  /*1280*/  LDG.E.CONSTANT R24, desc[UR36][R8.64+0x14] ;  /* 0x0000142408187981 */ /* 0x002f28000c1e9900 */
[----:B--2---:R-:W2:Y:S04]  /*1290*/  LDG.E.CONSTANT R21, desc[UR36][R10.64+0x10] ;  /* 0x000010240a157981 */ /* 0x004ea8000c1e9900 */
[----:B------:R-:W5:Y:S04]  /*12a0*/  LDG.E.CONSTANT R23, desc[UR36][R10.64+0x18] ;  /* 0x000018240a177981 */ /* 0x000f68000c1e9900 */
[----:B------:R-:W-:Y:S04]  /*12b0*/  STS [R14+0xc], R29 ;  /* 0x00000c1d0e007388 */ /* 0x000fe80000000800 */
[----:B------:R-:W5:Y:S04]  /*12c0*/  LDG.E.CONSTANT R26, desc[UR36][R8.64+0x18] ;  /* 0x00001824081a7981 */ /* 0x000f68000c1e9900 */
[----:B------:R-:W5:Y:S04]  /*12d0*/  LDG.E.CONSTANT R28, desc[UR36][R10.64+0x1c] ;  /* 0x00001c240a1c7981 */ /* 0x000f68000c1e9900 */
[----:B------:R0:W-:Y:S04]  /*12e0*/  STS [R13+0xc], R20 ;  /* 0x00000c140d007388 */ /* 0x0001e80000000800 */
[----:B0-----:R-:W5:Y:S01]  /*12f0*/  LDG.E.CONSTANT R20, desc[UR36][R8.64+0x1c] ;  /* 0x00001c2408147981 */ /* 0x001f62000c1e9900 */
[----:B------:R-:W-:-:S04]  /*1300*/  IADD3 R12, PT, PT, R12, 0x8, RZ ;  /* 0x000000080c0c7810 */ /* 0x000fc80007ffe0ff */
[----:B------:R-:W-:Y:S01]  /*1310*/  ISETP.NE.AND P1, PT, R12, UR44, PT ;  /* 0x0000002c0c007c0c */ /* 0x000fe2000bf25270 */
[----:B--2---:R0:W-:Y:S04]  /*1320*/  STS [R14+0x10], R21 ;  /* 0x000010150e007388 */ /* 0x0041e80000000800 */
[----:B---3--:R0:W-:Y:S04]  /*1330*/  STS [R13+0x10], R22 ;  /* 0x000010160d007388 */ /* 0x0081e80000000800 */
[----:B------:R0:W-:Y:S04]  /*1340*/  STS [R14+0x14], R25 ;  /* 0x000014190e007388 */ /* 0x0001e80000000800 */
[----:B----4-:R0:W-:Y:S04]  /*1350*/  STS [R13+0x14], R24 ;  /* 0x000014180d007388 */ /* 0x0101e80000000800 */
[----:B-----5:R0:W-:Y:S04]  /*1360*/  STS [R14+0x18], R23 ;  /* 0x000018170e007388 */ /* 0x0201e80000000800 */
[----:B------:R0:W-:Y:S04]  /*1370*/  STS [R13+0x18], R26 ;  /* 0x0000181a0d007388 */ /* 0x0001e80000000800 */
[----:B------:R0:W-:Y:S04]  /*1380*/  STS [R14+0x1c], R28 ;  /* 0x00001c1c0e007388 */ /* 0x0001e80000000800 */
[----:B------:R0:W-:Y:S01]  /*1390*/  STS [R13+0x1c], R20 ;  /* 0x00001c140d007388 */ /* 0x0001e20000000800 */
[----:B------:R-:W-:Y:S05]  /*13a0*/  @P1 BRA `(.L_x_19) ;  /* 0xfffffffc00501947 */ /* 0x000fea000383ffff */
[----:B0-----:R-:W-:-:S07]  /*13b0*/  MOV R14, UR44 ;  /* 0x0000002c000e7c02 */ /* 0x001fce0008000f00 */
.L_x_18:
[----:B------:R-:W-:-:S09]  /*13c0*/  UISETP.NE.AND UP0, UPT, UR47, URZ, UPT ;  /* 0x000000ff2f00728c */ /* 0x000fd2000bf05270 */
[----:B------:R-:W-:Y:S05]  /*13d0*/  BRA.U !UP0, `(.L_x_20) ;  /* 0x0000000108fc7547 */ /* 0x000fea000b800000 */
[----:B------:R-:W-:Y:S02]  /*13e0*/  UISETP.GE.U32.AND UP0, UPT, UR50, 0x3, UPT ;  /* 0x000000033200788c */ /* 0x000fe4000bf06070 */
[----:B------:R-:W-:-:S07]  /*13f0*/  UISETP.NE.AND UP1, UPT, UR46, URZ, UPT ;  /* 0x000000ff2e00728c */ /* 0x000fce000bf25270 */
[----:B------:R-:W-:Y:S05]  /*1400*/  BRA.U !UP0, `(.L_x_21) ;  /* 0x0000000108687547 */ /* 0x000fea000b800000 */
[----:B------:R-:W0:Y:S08]  /*1410*/  LDC R12, c[0x0][0x3b4] ;  /* 0x0000ed00ff0c7b82 */ /* 0x000e300000000800 */
        /* <DEDUP_REMOVED lines=13> */
[----:B------:R-:W-:-:S05]  /*14f0*/  IMAD R23, R15, R12, R14 ;  /* 0x0000000c0f177224 */ /* 0x000fca00078e020e */
[----:B------:R-:W-:-:S04]  /*1500*/  LEA R23, R23, UR40, 0x2 ;  /* 0x0000002817177c11 */ /* 0x000fc8000f8e10ff */
[----:B------:R-:W-:Y:S02]  /*1510*/  LEA R12, R12, R23, 0x7 ;  /* 0x000000170c0c7211 */ /* 0x000fe400078e38ff */
[----:B------:R-:W-:Y:S01]  /*1520*/  IADD3 R14, PT, PT, R14, 0x4, RZ ;  /* 0x000000040e0e7810 */ /* 0x000fe20007ffe0ff */
[----:B---3--:R0:W-:Y:S04]  /*1530*/  STS [R23], R20 ;  /* 0x0000001417007388 */ /* 0x0081e80000000800 */
[----:B----4-:R0:W-:Y:S04]  /*1540*/  STS [R12], R13 ;  /* 0x0000000d0c007388 */ /* 0x0101e80000000800 */
[----:B--2---:R0:W-:Y:S04]  /*1550*/  STS [R23+0x4], R22 ;  /* 0x0000041617007388 */ /* 0x0041e80000000800 */
[----:B-----5:R0:W-:Y:S04]  /*1560*/  STS [R12+0x4], R25 ;  /* 0x000004190c007388 */ /* 0x0201e80000000800 */
[----:B------:R0:W-:Y:S04]  /*1570*/  STS [R23+0x8], R21 ;  /* 0x0000081517007388 */ /* 0x0001e80000000800 */
[----:B------:R0:W-:Y:S04]  /*1580*/  STS [R12+0x8], R29 ;  /* 0x0000081d0c007388 */ /* 0x0001e80000000800 */
[----:B------:R0:W-:Y:S04]  /*1590*/  STS [R23+0xc], R24 ;  /* 0x00000c1817007388 */ /* 0x0001e80000000800 */
[----:B------:R0:W-:Y:S02]  /*15a0*/  STS [R12+0xc], R26 ;  /* 0x00000c1a0c007388 */ /* 0x0001e40000000800 */
.L_x_21:
[----:B------:R-:W-:Y:S05]  /*15b0*/  BRA.U !UP1, `(.L_x_20) ;  /* 0x0000000109847547 */ /* 0x000fea000b800000 */
[----:B------:R-:W-:Y:S02]  /*15c0*/  ISETP.NE.AND P1, PT, RZ, UR51, PT ;  /* 0x00000033ff007c0c */ /* 0x000fe4000bf25270 */
[----:B------:R-:W-:-:S11]  /*15d0*/  ISETP.NE.AND P2, PT, RZ, UR43, PT ;  /* 0x0000002bff007c0c */ /* 0x000fd6000bf45270 */
[----:B0-----:R-:W0:Y:S08]  /*15e0*/  @P1 LDC R23, c[0x0][0x3b4] ;  /* 0x0000ed00ff171b82 */ /* 0x001e300000000800 */
[----:B------:R-:W1:Y:S08]  /*15f0*/  @P2 LDC R25, c[0x0][0x3b4] ;  /* 0x0000ed00ff192b82 */ /* 0x000e700000000800 */
[----:B------:R-:W2:Y:S08]  /*1600*/  @P1 LDC.64 R28, c[0x0][0x388] ;  /* 0x0000e200ff1c1b82 */ /* 0x000eb00000000a00 */
[----:B------:R-:W3:Y:S01]  /*1610*/  @P1 LDC.64 R12, c[0x0][0x390] ;  /* 0x0000e400ff0c1b82 */ /* 0x000ee20000000a00 */
[----:B0-----:R-:W-:-:S07]  /*1620*/  @P1 IMAD R21, R27, R23, R14 ;  /* 0x000000171b151224 */ /* 0x001fce00078e020e */
[----:B------:R-:W0:Y:S08]  /*1630*/  @P2 LDC.64 R8, c[0x0][0x388] ;  /* 0x0000e200ff082b82 */ /* 0x000e300000000a00 */
[----:B------:R-:W4:Y:S01]  /*1640*/  @P2 LDC.64 R10, c[0x0][0x390] ;  /* 0x0000e400ff0a2b82 */ /* 0x000f220000000a00 */
[----:B------:R-:W-:Y:S01]  /*1650*/  @P1 IMAD R26, R15, R23, R14 ;  /* 0x000000170f1a1224 */ /* 0x000fe200078e020e */
[----:B------:R-:W-:Y:S01]  /*1660*/  @P1 IADD3 R14, PT, PT, R14, 0x2, RZ ;  /* 0x000000020e0e1810 */ /* 0x000fe20007ffe0ff */
[----:B--2---:R-:W-:-:S04]  /*1670*/  @P1 IMAD.WIDE R28, R21, 0x4, R28 ;  /* 0x00000004151c1825 */ /* 0x004fc800078e021c */
[----:B-1----:R-:W-:Y:S01]  /*1680*/  @P2 IMAD R27, R27, R25, R14 ;  /* 0x000000191b1b2224 */ /* 0x002fe200078e020e */
[----:B------:R-:W2:Y:S01]  /*1690*/  @P1 LDG.E.CONSTANT R22, desc[UR36][R28.64+0x4] ;  /* 0x000004241c161981 */ /* 0x000ea2000c1e9900 */
[----:B---3--:R-:W-:-:S03]  /*16a0*/  @P1 IMAD.WIDE R12, R21, 0x4, R12 ;  /* 0x00000004150c1825 */ /* 0x008fc600078e020c */
[----:B------:R-:W3:Y:S01]  /*16b0*/  @P1 LDG.E.CONSTANT R21, desc[UR36][R28.64] ;  /* 0x000000241c151981 */ /* 0x000ee2000c1e9900 */
[----:B0-----:R-:W-:-:S03]  /*16c0*/  @P2 IMAD.WIDE R8, R27, 0x4, R8 ;  /* 0x000000041b082825 */ /* 0x001fc600078e0208 */
[----:B------:R-:W5:Y:S04]  /*16d0*/  @P1 LDG.E.CONSTANT R20, desc[UR36][R12.64] ;  /* 0x000000240c141981 */ /* 0x000f68000c1e9900 */
[----:B------:R-:W2:Y:S01]  /*16e0*/  @P1 LDG.E.CONSTANT R24, desc[UR36][R12.64+0x4] ;  /* 0x000004240c181981 */ /* 0x000ea2000c1e9900 */
[----:B----4-:R-:W-:-:S03]  /*16f0*/  @P2 IMAD.WIDE R10, R27, 0x4, R10 ;  /* 0x000000041b0a2825 */ /* 0x010fc600078e020a */
[----:B------:R-:W4:Y:S04]  /*1700*/  @P2 LDG.E.CONSTANT R8, desc[UR36][R8.64] ;  /* 0x0000002408082981 */ /* 0x000f28000c1e9900 */
[----:B------:R-:W4:Y:S01]  /*1710*/  @P2 LDG.E.CONSTANT R10, desc[UR36][R10.64] ;  /* 0x000000240a0a2981 */ /* 0x000f22000c1e9900 */
[----:B------:R-:W-:Y:S01]  /*1720*/  @P2 IMAD R14, R15, R25, R14 ;  /* 0x000000190f0e2224 */ /* 0x000fe200078e020e */
[----:B------:R-:W-:-:S04]  /*1730*/  @P1 LEA R26, R26, UR40, 0x2 ;  /* 0x000000281a1a1c11 */ /* 0x000fc8000f8e10ff */
[----:B------:R-:W-:Y:S02]  /*1740*/  @P1 LEA R23, R23, R26, 0x7 ;  /* 0x0000001a17171211 */ /* 0x000fe400078e38ff */
[----:B------:R-:W-:-:S04]  /*1750*/  @P2 LEA R14, R14, UR40, 0x2 ;  /* 0x000000280e0e2c11 */ /* 0x000fc8000f8e10ff */
[----:B------:R-:W-:Y:S01]  /*1760*/  @P2 LEA R25, R25, R14, 0x7 ;  /* 0x0000000e19192211 */ /* 0x000fe200078e38ff */
[----:B---3--:R1:W-:Y:S04]  /*1770*/  @P1 STS [R26], R21 ;  /* 0x000000151a001388 */ /* 0x0083e80000000800 */
[----:B-----5:R1:W-:Y:S04]  /*1780*/  @P1 STS [R23], R20 ;  /* 0x0000001417001388 */ /* 0x0203e80000000800 */
[----:B--2---:R1:W-:Y:S04]  /*1790*/  @P1 STS [R26+0x4], R22 ;  /* 0x000004161a001388 */ /* 0x0043e80000000800 */
[----:B------:R1:W-:Y:S04]  /*17a0*/  @P1 STS [R23+0x4], R24 ;  /* 0x0000041817001388 */ /* 0x0003e80000000800 */
[----:B----4-:R1:W-:Y:S04]  /*17b0*/  @P2 STS [R14], R8 ;  /* 0x000000080e002388 */ /* 0x0103e80000000800 */
[----:B------:R1:W-:Y:S02]  /*17c0*/  @P2 STS [R25], R10 ;  /* 0x0000000a19002388 */ /* 0x0003e40000000800 */
.L_x_20:
[----:B------:R-:W1:Y:S01]  /*17d0*/  LDCU UR4, c[0x0][0x3b0] ;  /* 0x00007600ff0477ac */ /* 0x000e620008000800 */
[----:B------:R-:W-:-:S04]  /*17e0*/  IADD3 R15, PT, PT, R15, UR42, RZ ;  /* 0x0000002a0f0f7c10 */ /* 0x000fc8000fffe0ff */
[C---:B------:R-:W-:Y:S02]  /*17f0*/  IADD3 R27, PT, PT, R15.reuse, R7, RZ ;  /* 0x000000070f1b7210 */ /* 0x040fe40007ffe0ff */
[----:B------:R-:W-:Y:S02]  /*1800*/  ISETP.LT.U32.AND P2, PT, R15, 0x20, PT ;  /* 0x000000200f00780c */ /* 0x000fe40003f41070 */
[----:B-1----:R-:W-:-:S04]  /*1810*/  MOV R8, UR4 ;  /* 0x0000000400087c02 */ /* 0x002fc80008000f00 */
[----:B------:R-:W-:-:S13]  /*1820*/  ISETP.GE.AND P1, PT, R27, R8, PT ;  /* 0x000000081b00720c */ /* 0x000fda0003f26270 */
[----:B------:R-:W-:Y:S05]  /*1830*/  @!P1 BRA P2, `(.L_x_22) ;  /* 0xfffffff8001c9947 */ /* 0x000fea000103ffff */
.L_x_17:
[----:B------:R-:W-:Y:S05]  /*1840*/  BSYNC.RECONVERGENT B0 ;  /* 0x0000000000007941 */ /* 0x000fea0003800200 */
.L_x_16:
[----:B------:R-:W-:Y:S01]  /*1850*/  BAR.SYNC.DEFER_BLOCKING 0x0 ;  /* 0x0000000000007b1d */ /* 0x000fe20000010000 */
[----:B------:R-:W-:Y:S02]  /*1860*/  ISETP.GE.AND P1, PT, R7, R8, PT ;  /* 0x000000080700720c */ /* 0x000fe40003f26270 */
[----:B0-----:R-:W-:-:S03]  /*1870*/  MOV R21, 0xff800000 ;  /* 0xff80000000157802 */ /* 0x001fc60000000f00 */
[----:B------:R-:W0:Y:S01]  /*1880*/  LDCU UR6, c[0x0][0x3b4] ;  /* 0x00007680ff0677ac */ /* 0x000e220008000800 */
[----:B------:R-:W-:Y:S07]  /*1890*/  BSSY.RECONVERGENT B0, `(.L_x_23) ;  /* 0x00000a7000007945 */ /* 0x000fee0003800200 */
[----:B------:R-:W-:Y:S05]  /*18a0*/  @P1 BRA `(.L_x_24) ;  /* 0x0000000800941947 */ /* 0x000fea0003800000 */
[----:B------:R-:W-:Y:S05]  /*18b0*/  @!P0 BRA `(.L_x_25) ;  /* 0x0000000400b88947 */ /* 0x000fea0003800000 */
[----:B------:R-:W-:Y:S01]  /*18c0*/  HFMA2 R8, -RZ, RZ, 0, 0 ;  /* 0x00000000ff087431 */ /* 0x000fe200000001ff */
[----:B------:R-:W-:Y:S01]  /*18d0*/  BSSY.RECONVERGENT B1, `(.L_x_26) ;  /* 0x000006b000017945 */ /* 0x000fe20003800200 */
[----:B------:R-:W-:-:S07]  /*18e0*/  MOV R21, 0xff800000 ;  /* 0xff80000000157802 */ /* 0x000fce0000000f00 */
.L_x_32:
[----:B------:R-:W-:Y:S01]  /*18f0*/  UISETP.GE.U32.AND UP0, UPT, UR49, 0x7, UPT ;  /* 0x000000073100788c */ /* 0x000fe2000bf06070 */
[----:B------:R-:W-:Y:S02]  /*1900*/  MOV R15, RZ ;  /* 0x000000ff000f7202 */ /* 0x000fe40000000f00 */
[----:B------:R-:W-:-:S06]  /*1910*/  MOV R9, RZ ;  /* 0x000000ff00097202 */ /* 0x000fcc0000000f00 */
[----:B------:R-:W-:Y:S05]  /*1920*/  BRA.U !UP0, `(.L_x_27) ;  /* 0x0000000108947547 */ /* 0x000fea000b800000 */
[----:B------:R-:W1:Y:S01]  /*1930*/  S2R R12, SR_CgaCtaId ;  /* 0x00000000000c7919 */ /* 0x000e620000008800 */
[----:B------:R-:W-:Y:S01]  /*1940*/  MOV R9, 0x400 ;  /* 0x0000040000097802 */ /* 0x000fe20000000f00 */
[----:B------:R-:W-:Y:S01]  /*1950*/  HFMA2 R10, -RZ, RZ, 0, 0 ;  /* 0x00000000ff0a7431 */ /* 0x000fe200000001ff */
[----:B------:R-:W-:Y:S02]  /*1960*/  MOV R15, RZ ;  /* 0x000000ff000f7202 */ /* 0x000fe40000000f00 */
[----:B-1----:R-:W-:-:S07]  /*1970*/  LEA R9, R12, R9, 0x18 ;  /* 0x000000090c097211 */ /* 0x002fce00078ec0ff */
.L_x_28:
[--C-:B0-----:R-:W-:Y:S02]  /*1980*/  IMAD R12, R17, UR6, R10.reuse ;  /* 0x00000006110c7c24 */ /* 0x101fe4000f8e020a */
[----:B------:R-:W-:Y:S01]  /*1990*/  IMAD R13, R8, UR6, R10 ;  /* 0x00000006080d7c24 */ /* 0x000fe2000f8e020a */
[----:B------:R-:W-:Y:S02]  /*19a0*/  IADD3 R10, PT, PT, R10, 0x8, RZ ;  /* 0x000000080a0a7810 */ /* 0x000fe40007ffe0ff */
[----:B------:R-:W-:Y:S02]  /*19b0*/  LEA R11, R12, R9, 0x2 ;  /* 0x000000090c0b7211 */ /* 0x000fe400078e10ff */
[----:B------:R-:W-:Y:S02]  /*19c0*/  LEA R12, R13, UR40, 0x2 ;  /* 0x000000280d0c7c11 */ /* 0x000fe4000f8e10ff */
[----:B------:R-:W-:Y:S01]  /*19d0*/  ISETP.NE.AND P2, PT, R10, UR44, PT ;  /* 0x0000002c0a007c0c */ /* 0x000fe2000bf45270 */
[----:B------:R-:W-:Y:S04]  /*19e0*/  LDS R20, [R11] ;  /* 0x000000000b147984 */ /* 0x000fe80000000800 */
[----:B------:R-:W0:Y:S04]  /*19f0*/  LDS R22, [R12] ;  /* 0x000000000c167984 */ /* 0x000e280000000800 */
[----:B------:R-:W-:Y:S04]  /*1a00*/  LDS R23, [R11+0x4] ;  /* 0x000004000b177984 */ /* 0x000fe80000000800 */
[----:B------:R-:W1:Y:S04]  /*1a10*/  LDS R24, [R12+0x4] ;  /* 0x000004000c187984 */ /* 0x000e680000000800 */
[----:B------:R-:W-:Y:S04]  /*1a20*/  LDS R13, [R11+0x8] ;  /* 0x000008000b0d7984 */ /* 0x000fe80000000800 */
[----:B------:R-:W2:Y:S04]  /*1a30*/  LDS R14, [R12+0x8] ;  /* 0x000008000c0e7984 */ /* 0x000ea80000000800 */
[----:B------:R-:W-:Y:S01]  /*1a40*/  LDS R26, [R11+0x1c] ;  /* 0x00001c000b1a7984 */ /* 0x000fe20000000800 */
[----:B0-----:R-:W-:-:S03]  /*1a50*/  FFMA R22, R20, R22, R15 ;  /* 0x0000001614167223 */ /* 0x001fc6000000000f */
[----:B------:R-:W-:Y:S04]  /*1a60*/  LDS R20, [R11+0xc] ;  /* 0x00000c000b147984 */ /* 0x000fe80000000800 */
[----:B------:R-:W0:Y:S01]  /*1a70*/  LDS R15, [R12+0xc] ;  /* 0x00000c000c0f7984 */ /* 0x000e220000000800 */
[----:B-1----:R-:W-:-:S03]  /*1a80*/  FFMA R24, R23, R24, R22 ;  /* 0x0000001817187223 */ /* 0x002fc60000000016 */
[----:B------:R-:W-:Y:S04]  /*1a90*/  LDS R22, [R11+0x10] ;  /* 0x000010000b167984 */ /* 0x000fe80000000800 */
[----:B------:R-:W1:Y:S01]  /*1aa0*/  LDS R23, [R12+0x10] ;  /* 0x000010000c177984 */ /* 0x000e620000000800 */
[----:B--2---:R-:W-:-:S03]  /*1ab0*/  FFMA R25, R13, R14, R24 ;  /* 0x0000000e0d197223 */ /* 0x004fc60000000018 */
[----:B------:R-:W-:Y:S04]  /*1ac0*/  LDS R13, [R11+0x14] ;  /* 0x000014000b0d7984 */ /* 0x000fe80000000800 */
[----:B------:R-:W2:Y:S04]  /*1ad0*/  LDS R14, [R12+0x14] ;  /* 0x000014000c0e7984 */ /* 0x000ea80000000800 */
[----:B------:R-:W-:Y:S01]  /*1ae0*/  LDS R24, [R12+0x18] ;  /* 0x000018000c187984 */ /* 0x000fe20000000800 */
[----:B0-----:R-:W-:-:S03]  /*1af0*/  FFMA R15, R20, R15, R25 ;  /* 0x0000000f140f7223 */ /* 0x001fc60000000019 */
[----:B------:R-:W0:Y:S04]  /*1b00*/  LDS R20, [R11+0x18] ;  /* 0x000018000b147984 */ /* 0x000e280000000800 */
[----:B------:R-:W3:Y:S01]  /*1b10*/  LDS R25, [R12+0x1c] ;  /* 0x00001c000c197984 */ /* 0x000ee20000000800 */
[----:B-1----:R-:W-:-:S04]  /*1b20*/  FFMA R22, R22, R23, R15 ;  /* 0x0000001716167223 */ /* 0x002fc8000000000f */
[----:B--2---:R-:W-:-:S04]  /*1b30*/  FFMA R13, R13, R14, R22 ;  /* 0x0000000e0d0d7223 */ /* 0x004fc80000000016 */
[----:B0-----:R-:W-:-:S04]  /*1b40*/  FFMA R13, R20, R24, R13 ;  /* 0x00000018140d7223 */ /* 0x001fc8000000000d */
[----:B---3--:R-:W-:Y:S01]  /*1b50*/  FFMA R15, R26, R25, R13 ;  /* 0x000000191a0f7223 */ /* 0x008fe2000000000d */
[----:B------:R-:W-:Y:S06]  /*1b60*/  @P2 BRA `(.L_x_28) ;  /* 0xfffffffc00842947 */ /* 0x000fec000383ffff */
[----:B------:R-:W-:-:S07]  /*1b70*/  MOV R9, UR44 ;  /* 0x0000002c00097c02 */ /* 0x000fce0008000f00 */
.L_x_27:
[----:B------:R-:W-:-:S09]  /*1b80*/  UISETP.NE.AND UP0, UPT, UR47, URZ, UPT ;  /* 0x000000ff2f00728c */ /* 0x000fd2000bf05270 */
[----:B------:R-:W-:Y:S05]  /*1b90*/  BRA.U !UP0, `(.L_x_29) ;  /* 0x0000000108dc7547 */ /* 0x000fea000b800000 */
[----:B------:R-:W-:Y:S02]  /*1ba0*/  UISETP.GE.U32.AND UP0, UPT, UR50, 0x3, UPT ;  /* 0x000000033200788c */ /* 0x000fe4000bf06070 */
[----:B------:R-:W-:-:S07]  /*1bb0*/  UISETP.NE.AND UP1, UPT, UR46, URZ, UPT ;  /* 0x000000ff2e00728c */ /* 0x000fce000bf25270 */
[----:B------:R-:W-:Y:S05]  /*1bc0*/  BRA.U !UP0, `(.L_x_30) ;  /* 0x0000000108547547 */ /* 0x000fea000b800000 */
[----:B------:R-:W1:Y:S01]  /*1bd0*/  S2UR UR5, SR_CgaCtaId ;  /* 0x00000000000579c3 */ /* 0x000e620000008800 */
[----:B------:R-:W2:Y:S01]  /*1be0*/  LDCU UR7, c[0x0][0x3b4] ;  /* 0x00007680ff0777ac */ /* 0x000ea20008000800 */
[----:B------:R-:W-:Y:S01]  /*1bf0*/  UMOV UR4, 0x400 ;  /* 0x0000040000047882 */ /* 0x000fe20000000000 */
[--C-:B--2---:R-:W-:Y:S02]  /*1c00*/  IMAD R10, R17, UR7, R9.reuse ;  /* 0x00000007110a7c24 */ /* 0x104fe4000f8e0209 */
[----:B------:R-:W-:Y:S01]  /*1c10*/  IMAD R11, R8, UR7, R9 ;  /* 0x00000007080b7c24 */ /* 0x000fe2000f8e0209 */
[----:B------:R-:W-:Y:S01]  /*1c20*/  IADD3 R9, PT, PT, R9, 0x4, RZ ;  /* 0x0000000409097810 */ /* 0x000fe20007ffe0ff */
[----:B-1----:R-:W-:-:S03]  /*1c30*/  ULEA UR4, UR5, UR4, 0x18 ;  /* 0x0000000405047291 */ /* 0x002fc6000f8ec0ff */
[----:B------:R-:W-:-:S03]  /*1c40*/  LEA R11, R11, UR40, 0x2 ;  /* 0x000000280b0b7c11 */ /* 0x000fc6000f8e10ff */
[----:B------:R-:W-:Y:S02]  /*1c50*/  LEA R10, R10, UR4, 0x2 ;  /* 0x000000040a0a7c11 */ /* 0x000fe4000f8e10ff */
[----:B------:R-:W-:Y:S04]  /*1c60*/  LDS R13, [R11] ;  /* 0x000000000b0d7984 */ /* 0x000fe80000000800 */
[----:B------:R-:W1:Y:S04]  /*1c70*/  LDS R12, [R10] ;  /* 0x000000000a0c7984 */ /* 0x000e680000000800 */
[----:B------:R-:W-:Y:S04]  /*1c80*/  LDS R23, [R10+0x4] ;  /* 0x000004000a177984 */ /* 0x000fe80000000800 */
[----:B------:R-:W2:Y:S04]  /*1c90*/  LDS R14, [R11+0x4] ;  /* 0x000004000b0e7984 */ /* 0x000ea80000000800 */
[----:B------:R-:W-:Y:S04]  /*1ca0*/  LDS R25, [R10+0x8] ;  /* 0x000008000a197984 */ /* 0x000fe80000000800 */
[----:B------:R-:W3:Y:S04]  /*1cb0*/  LDS R20, [R11+0x8] ;  /* 0x000008000b147984 */ /* 0x000ee80000000800 */
[----:B------:R-:W-:Y:S04]  /*1cc0*/  LDS R27, [R10+0xc] ;  /* 0x00000c000a1b7984 */ /* 0x000fe80000000800 */
[----:B------:R-:W4:Y:S01]  /*1cd0*/  LDS R22, [R11+0xc] ;  /* 0x00000c000b167984 */ /* 0x000f220000000800 */
[----:B-1----:R-:W-:-:S04]  /*1ce0*/  FFMA R12, R12, R13, R15 ;  /* 0x0000000d0c0c7223 */ /* 0x002fc8000000000f */
[----:B--2---:R-:W-:-:S04]  /*1cf0*/  FFMA R12, R23, R14, R12 ;  /* 0x0000000e170c7223 */ /* 0x004fc8000000000c */
[----:B---3--:R-:W-:-:S04]  /*1d00*/  FFMA R12, R25, R20, R12 ;  /* 0x00000014190c7223 */ /* 0x008fc8000000000c */
[----:B----4-:R-:W-:-:S07]  /*1d10*/  FFMA R15, R27, R22, R12 ;  /* 0x000000161b0f7223 */ /* 0x010fce000000000c */
.L_x_30:
[----:B------:R-:W-:Y:S05]  /*1d20*/  BRA.U !UP1, `(.L_x_29) ;  /* 0x0000000109787547 */ /* 0x000fea000b800000 */
[----:B------:R-:W-:Y:S02]  /*1d30*/  UISETP.NE.AND UP0, UPT, UR51, URZ, UPT ;  /* 0x000000ff3300728c */ /* 0x000fe4000bf05270 */
        /* <DEDUP_REMOVED lines=14> */
[----:B------:R-:W2:Y:S01]  /*1e20*/  LDS R14, [R11+0x4] ;  /* 0x000004000b0e7984 */ /* 0x000ea20000000800 */
[----:B-1----:R-:W-:-:S04]  /*1e30*/  FFMA R12, R12, R13, R15 ;  /* 0x0000000d0c0c7223 */ /* 0x002fc8000000000f */
[----:B--2---:R-:W-:-:S07]  /*1e40*/  FFMA R15, R23, R14, R12 ;  /* 0x0000000e170f7223 */ /* 0x004fce000000000c */
.L_x_31:
[----:B------:R-:W-:Y:S05]  /*1e50*/  BRA.U !UP1, `(.L_x_29) ;  /* 0x00000001092c7547 */ /* 0x000fea000b800000 */
[----:B------:R-:W1:Y:S01]  /*1e60*/  S2UR UR5, SR_CgaCtaId ;  /* 0x00000000000579c3 */ /* 0x000e620000008800 */
[----:B------:R-:W2:Y:S01]  /*1e70*/  LDCU UR7, c[0x0][0x3b4] ;  /* 0x00007680ff0777ac */ /* 0x000ea20008000800 */
[----:B------:R-:W-:Y:S01]  /*1e80*/  UMOV UR4, 0x400 ;  /* 0x0000040000047882 */ /* 0x000fe20000000000 */
[--C-:B--2---:R-:W-:Y:S02]  /*1e90*/  IMAD R10, R17, UR7, R9.reuse ;  /* 0x00000007110a7c24 */ /* 0x104fe4000f8e0209 */
[----:B------:R-:W-:Y:S01]  /*1ea0*/  IMAD R9, R8, UR7, R9 ;  /* 0x0000000708097c24 */ /* 0x000fe2000f8e0209 */
[----:B-1----:R-:W-:-:S04]  /*1eb0*/  ULEA UR4, UR5, UR4, 0x18 ;  /* 0x0000000405047291 */ /* 0x002fc8000f8ec0ff */
[----:B------:R-:W-:Y:S02]  /*1ec0*/  LEA R9, R9, UR40, 0x2 ;  /* 0x0000002809097c11 */ /* 0x000fe4000f8e10ff */
[----:B------:R-:W-:-:S04]  /*1ed0*/  LEA R10, R10, UR4, 0x2 ;  /* 0x000000040a0a7c11 */ /* 0x000fc8000f8e10ff */
[----:B------:R-:W-:Y:S04]  /*1ee0*/  LDS R9, [R9] ;  /* 0x0000000009097984 */ /* 0x000fe80000000800 */
[----:B------:R-:W1:Y:S02]  /*1ef0*/  LDS R10, [R10] ;  /* 0x000000000a0a7984 */ /* 0x000e640000000800 */
[----:B-1----:R-:W-:-:S07]  /*1f00*/  FFMA R15, R10, R9, R15 ;  /* 0x000000090a0f7223 */ /* 0x002fce000000000f */
.L_x_29:
[----:B------:R-:W-:Y:S01]  /*1f10*/  FMUL R10, R15, R16 ;  /* 0x000000100f0a7220 */ /* 0x000fe20000400000 */
[C---:B------:R-:W-:Y:S02]  /*1f20*/  LEA R9, R8.reuse, R1, 0x2 ;  /* 0x0000000108097211 */ /* 0x040fe400078e10ff */
[----:B------:R-:W-:Y:S02]  /*1f30*/  IADD3 R8, PT, PT, R8, 0x1, RZ ;  /* 0x0000000108087810 */ /* 0x000fe40007ffe0ff */
[----:B------:R-:W-:Y:S01]  /*1f40*/  FMNMX R21, R10, R21, !PT ;  /* 0x000000150a157209 */ /* 0x000fe20007800000 */
[----:B------:R1:W-:Y:S01]  /*1f50*/  STL [R9], R10 ;  /* 0x0000000a09007387 */ /* 0x0003e20000100800 */
[----:B------:R-:W-:-:S13]  /*1f60*/  ISETP.NE.AND P2, PT, R8, R19, PT ;  /* 0x000000130800720c */ /* 0x000fda0003f45270 */
[----:B-1----:R-:W-:Y:S05]  /*1f70*/  @P2 BRA `(.L_x_32) ;  /* 0xfffffff8005c2947 */ /* 0x002fea000383ffff */
[----:B0-----:R-:W-:Y:S05]  /*1f80*/  BSYNC.RECONVERGENT B1 ;  /* 0x0000000000017941 */ /* 0x001fea0003800200 */
.L_x_26:
[----:B------:R-:W-:Y:S05]  /*1f90*/  BRA `(.L_x_24) ;  /* 0x0000000000d87947 */ /* 0x000fea0003800000 */
.L_x_25:
[----:B------:R-:W-:Y:S01]  /*1fa0*/  ISETP.GE.AND P2, PT, R6, 0x8, PT ;  /* 0x000000080600780c */ /* 0x000fe20003f46270 */
[----:B------:R-:W-:Y:S01]  /*1fb0*/  BSSY.RECONVERGENT B1, `(.L_x_33) ;  /* 0x0000019000017945 */ /* 0x000fe20003800200 */
[----:B------:R-:W-:Y:S01]  /*1fc0*/  HFMA2 R12, -RZ, RZ, 0, 0 ;  /* 0x00000000ff0c7431 */ /* 0x000fe200000001ff */
[----:B------:R-:W-:-:S10]  /*1fd0*/  MOV R21, 0xff800000 ;  /* 0xff80000000157802 */ /* 0x000fd40000000f00 */
[----:B------:R-:W-:Y:S05]  /*1fe0*/  @!P2 BRA `(.L_x_34) ;  /* 0x000000000054a947 */ /* 0x000fea0003800000 */
[----:B------:R-:W-:Y:S01]  /*1ff0*/  BSSY.RECONVERGENT B2, `(.L_x_35) ;  /* 0x0000013000027945 */ /* 0x000fe20003800200 */
[----:B------:R-:W-:Y:S01]  /*2000*/  MOV R21, 0xff800000 ;  /* 0xff80000000157802 */ /* 0x000fe20000000f00 */
[----:B------:R-:W-:Y:S01]  /*2010*/  FMUL R12, RZ, R16 ;  /* 0x00000010ff0c7220 */ /* 0x000fe20000400000 */
[----:B------:R-:W-:Y:S02]  /*2020*/  MOV R20, RZ ;  /* 0x000000ff00147202 */ /* 0x000fe40000000f00 */
[----:B------:R-:W-:-:S07]  /*2030*/  LOP3.LUT R23, R19, 0x38, RZ, 0xc0, !PT ;  /* 0x0000003813177812 */ /* 0x000fce00078ec0ff */
.L_x_36:
[----:B-1----:R-:W-:Y:S02]  /*2040*/  LEA R22, R20, R1, 0x2 ;  /* 0x0000000114167211 */ /* 0x002fe400078e10ff */
[-C--:B------:R-:W-:Y:S02]  /*2050*/  MOV R13, R12.reuse ;  /* 0x0000000c000d7202 */ /* 0x080fe40000000f00 */
[-C--:B------:R-:W-:Y:S02]  /*2060*/  MOV R14, R12.reuse ;  /* 0x0000000c000e7202 */ /* 0x080fe40000000f00 */
[-C--:B------:R-:W-:Y:S02]  /*2070*/  MOV R8, R12.reuse ;  /* 0x0000000c00087202 */ /* 0x080fe40000000f00 */
[-C--:B------:R-:W-:Y:S02]  /*2080*/  MOV R9, R12.reuse ;  /* 0x0000000c00097202 */ /* 0x080fe40000000f00 */
[----:B------:R-:W-:-:S02]  /*2090*/  MOV R10, R12 ;  /* 0x0000000c000a7202 */ /* 0x000fc40000000f00 */
[-C--:B------:R-:W-:Y:S02]  /*20a0*/  MOV R11, R12.reuse ;  /* 0x0000000c000b7202 */ /* 0x080fe40000000f00 */
[----:B------:R-:W-:Y:S02]  /*20b0*/  MOV R15, R12 ;  /* 0x0000000c000f7202 */ /* 0x000fe40000000f00 */
[----:B------:R-:W-:Y:S01]  /*20c0*/  IADD3 R20, PT, PT, R20, 0x8, RZ ;  /* 0x0000000814147810 */ /* 0x000fe20007ffe0ff */
[----:B------:R1:W-:Y:S01]  /*20d0*/  STL.128 [R22+0x10], R8 ;  /* 0x0000100816007387 */ /* 0x0003e20000100c00 */
[----:B------:R-:W-:Y:S02]  /*20e0*/  FMNMX R21, R12, R21, !PT ;  /* 0x000000150c157209 */ /* 0x000fe40007800000 */
[----:B------:R-:W-:Y:S01]  /*20f0*/  ISETP.NE.AND P2, PT, R20, R23, PT ;  /* 0x000000171400720c */ /* 0x000fe20003f45270 */
[----:B------:R1:W-:-:S12]  /*2100*/  STL.128 [R22], R12 ;  /* 0x0000000c16007387 */ /* 0x0003d80000100c00 */
[----:B------:R-:W-:Y:S05]  /*2110*/  @P2 BRA `(.L_x_36) ;  /* 0xfffffffc00c82947 */ /* 0x000fea000383ffff */
[----:B0-----:R-:W-:Y:S05]  /*2120*/  BSYNC.RECONVERGENT B2 ;  /* 0x0000000000027941 */ /* 0x001fea0003800200 */
.L_x_35:
[----:B-1----:R-:W-:-:S07]  /*2130*/  MOV R12, R23 ;  /* 0x00000017000c7202 */ /* 0x002fce0000000f00 */
.L_x_34:
[----:B0-----:R-:W-:Y:S05]  /*2140*/  BSYNC.RECONVERGENT B1 ;  /* 0x0000000000017941 */ /* 0x001fea0003800200 */
.L_x_33:
[----:B------:R-:W-:-:S13]  /*2150*/  LOP3.LUT P2, R8, R19, 0x7, RZ, 0xc0, !PT ;  /* 0x0000000713087812 */ /* 0x000fda000784c0ff */
[----:B------:R-:W-:Y:S05]  /*2160*/  @!P2 BRA `(.L_x_24) ;  /* 0x000000000064a947 */ /* 0x000fea0003800000 */
[----:B------:R-:W-:Y:S02]  /*2170*/  ISETP.GE.U32.AND P2, PT, R8, 0x4, PT ;  /* 0x000000040800780c */ /* 0x000fe40003f46070 */
[----:B------:R-:W-:-:S11]  /*2180*/  LOP3.LUT P3, R14, R19, 0x3, RZ, 0xc0, !PT ;  /* 0x00000003130e7812 */ /* 0x000fd6000786c0ff */
[----:B------:R-:W-:Y:S01]  /*2190*/  @P2 FMUL R10, RZ, R16 ;  /* 0x00000010ff0a2220 */ /* 0x000fe20000400000 */
[C---:B------:R-:W-:Y:S02]  /*21a0*/  @P2 LEA R13, R12.reuse, R1, 0x2 ;  /* 0x000000010c0d2211 */ /* 0x040fe400078e10ff */
[----:B------:R-:W-:Y:S02]  /*21b0*/  @P2 IADD3 R12, PT, PT, R12, 0x4, RZ ;  /* 0x000000040c0c2810 */ /* 0x000fe40007ffe0ff */
[-C--:B------:R-:W-:Y:S02]  /*21c0*/  MOV R8, R10.reuse ;  /* 0x0000000a00087202 */ /* 0x080fe40000000f00 */
[-C--:B------:R-:W-:Y:S02]  /*21d0*/  MOV R9, R10.reuse ;  /* 0x0000000a00097202 */ /* 0x080fe40000000f00 */
[-C--:B------:R-:W-:Y:S02]  /*21e0*/  MOV R11, R10.reuse ;  /* 0x0000000a000b7202 */ /* 0x080fe40000000f00 */
[----:B------:R-:W-:Y:S01]  /*21f0*/  @P2 FMNMX R21, R21, R10, !PT ;  /* 0x0000000a15152209 */ /* 0x000fe20007800000 */
[----:B------:R1:W-:Y:S04]  /*2200*/  @P2 STL.64 [R13+0x8], R8 ;  /* 0x000008080d002387 */ /* 0x0003e80000100a00 */
[----:B------:R1:W-:Y:S01]  /*2210*/  @P2 STL.64 [R13], R10 ;  /* 0x0000000a0d002387 */ /* 0x0003e20000100a00 */
[----:B------:R-:W-:Y:S05]  /*2220*/  @!P3 BRA `(.L_x_24) ;  /* 0x000000000034b947 */ /* 0x000fea0003800000 */
[----:B------:R-:W-:Y:S02]  /*2230*/  ISETP.NE.AND P2, PT, R14, 0x1, PT ;  /* 0x000000010e00780c */ /* 0x000fe40003f45270 */
[----:B-1----:R-:W-:-:S04]  /*2240*/  LOP3.LUT R8, R19, 0x1, RZ, 0xc0, !PT ;  /* 0x0000000113087812 */ /* 0x002fc800078ec0ff */
[----:B------:R-:W-:-:S07]  /*2250*/  ISETP.NE.U32.AND P3, PT, R8, 0x1, PT ;  /* 0x000000010800780c */ /* 0x000fce0003f65070 */
[----:B------:R-:W-:Y:S01]  /*2260*/  @P2 FMUL R8, RZ, R16 ;  /* 0x00000010ff082220 */ /* 0x000fe20000400000 */
[CC--:B------:R-:W-:Y:S02]  /*2270*/  @P2 LEA R10, R12.reuse, R1.reuse, 0x2 ;  /* 0x000000010c0a2211 */ /* 0x0c0fe400078e10ff */
[----:B------:R-:W-:Y:S02]  /*2280*/  @P2 IADD3 R12, PT, PT, R12, 0x2, RZ ;  /* 0x000000020c0c2810 */ /* 0x000fe40007ffe0ff */
[----:B------:R-:W-:Y:S01]  /*2290*/  MOV R9, R8 ;  /* 0x0000000800097202 */ /* 0x000fe20000000f00 */
[----:B------:R-:W-:Y:S01]  /*22a0*/  @!P3 FMUL R11, RZ, R16 ;  /* 0x00000010ff0bb220 */ /* 0x000fe20000400000 */
[----:B------:R-:W-:Y:S02]  /*22b0*/  @!P3 LEA R12, R12, R1, 0x2 ;  /* 0x000000010c0cb211 */ /* 0x000fe400078e10ff */
[----:B------:R-:W-:Y:S01]  /*22c0*/  @P2 FMNMX R21, R21, R8, !PT ;  /* 0x0000000815152209 */ /* 0x000fe20007800000 */
[----:B------:R2:W-:Y:S03]  /*22d0*/  @P2 STL.64 [R10], R8 ;  /* 0x000000080a002387 */ /* 0x0005e60000100a00 */
[----:B------:R-:W-:Y:S01]  /*22e0*/  @!P3 FMNMX R21, R21, R11, !PT ;  /* 0x0000000b1515b209 */ /* 0x000fe20007800000 */
[----:B------:R2:W-:Y:S06]  /*22f0*/  @!P3 STL [R12], R11 ;  /* 0x0000000b0c00b387 */ /* 0x0005ec0000100800 */
.L_x_24:
[----:B0-----:R-:W-:Y:S05]  /*2300*/  BSYNC.RECONVERGENT B0 ;  /* 0x0000000000007941 */ /* 0x001fea0003800200 */
.L_x_23:
[----:B------:R-:W-:Y:S01]  /*2310*/  FSETP.GT.AND P2, PT, R21, R3, PT ;  /* 0x000000031500720b */ /* 0x000fe20003f44000 */
[----:B------:R-:W-:-:S12]  /*2320*/  BSSY.RECONVERGENT B0, `(.L_x_37) ;  /* 0x000008a000007945 */ /* 0x000fd80003800200 */
[----:B------:R-:W-:Y:S05]  /*2330*/  @!P2 BRA `(.L_x_38) ;  /* 0x000000080020a947 */ /* 0x000fea0003800000 */
[----:B-12---:R-:W-:Y:S02]  /*2340*/  HFMA2 R8, -RZ, RZ, 0.96630859375, -0.0022525787353515625 ;  /* 0x3bbb989dff087431 */ /* 0x006fe400000001ff */
[----:B------:R-:W-:Y:S01]  /*2350*/  FADD R3, R3, -R21 ;  /* 0x8000001503037221 */ /* 0x000fe20000000000 */
[----:B------:R-:W-:-:S03]  /*2360*/  MOV R9, 0x437c0000 ;  /* 0x437c000000097802 */ /* 0x000fc60000000f00 */
[----:B------:R-:W-:-:S04]  /*2370*/  FFMA.SAT R8, R3, R8, 0.5 ;  /* 0x3f00000003087423 */ /* 0x000fc80000002008 */
[----:B------:R-:W-:-:S04]  /*2380*/  FFMA.RM R8, R8, R9, 12582913 ;  /* 0x4b40000108087423 */ /* 0x000fc80000004009 */
[----:B------:R-:W-:-:S04]  /*2390*/  FADD R10, R8, -12583039 ;  /* 0xcb40007f080a7421 */ /* 0x000fc80000000000 */
[----:B------:R-:W-:-:S04]  /*23a0*/  FFMA R10, R3, 1.4426950216293334961, -R10 ;  /* 0x3fb8aa3b030a7823 */ /* 0x000fc8000000080a */
[----:B------:R-:W-:Y:S01]  /*23b0*/  FFMA R10, R3, 1.925963033500011079e-08, R10 ;  /* 0x32a57060030a7823 */ /* 0x000fe2000000000a */
[----:B------:R-:W-:-:S05]  /*23c0*/  SHF.L.U32 R3, R8, 0x17, RZ ;  /* 0x0000001708037819 */ /* 0x000fca00000006ff */
[----:B------:R-:W0:Y:S02]  /*23d0*/  MUFU.EX2 R10, R10 ;  /* 0x0000000a000a7308 */ /* 0x000e240000000800 */
[----:B0-----:R-:W-:Y:S01]  /*23e0*/  FMUL R3, R3, R10 ;  /* 0x0000000a03037220 */ /* 0x001fe20000400000 */
[----:B------:R-:W-:Y:S06]  /*23f0*/  @!P0 BRA `(.L_x_39) ;  /* 0x0000000400e88947 */ /* 0x000fec0003800000 */
[----:B------:R-:W-:Y:S01]  /*2400*/  UISETP.GE.U32.AND UP0, UPT, UR49, 0xf, UPT ;  /* 0x0000000f3100788c */ /* 0x000fe2000bf06070 */
[----:B------:R-:W-:-:S08]  /*2410*/  MOV R11, RZ ;  /* 0x000000ff000b7202 */ /* 0x000fd00000000f00 */
[----:B------:R-:W-:Y:S05]  /*2420*/  BRA.U !UP0, `(.L_x_40) ;  /* 0x0000000108d87547 */ /* 0x000fea000b800000 */
[----:B------:R-:W-:-:S07]  /*2430*/  HFMA2 R11, -RZ, RZ, 0, 0 ;  /* 0x00000000ff0b7431 */ /* 0x000fce00000001ff */
.L_x_41:
[----:B0-----:R-:W-:-:S05]  /*2440*/  IMAD.WIDE.U32 R8, R11, 0x4, R4 ;  /* 0x000000040b087825 */ /* 0x001fca00078e0004 */
[----:B------:R-:W2:Y:S04]  /*2450*/  LD.E R10, desc[UR36][R8.64] ;  /* 0x00000024080a7980 */ /* 0x000ea8000c101900 */
[----:B------:R-:W3:Y:S04]  /*2460*/  LD.E R12, desc[UR36][R8.64+0x4] ;  /* 0x00000424080c7980 */ /* 0x000ee8000c101900 */
[----:B------:R-:W4:Y:S04]  /*2470*/  LD.E R26, desc[UR36][R8.64+0x8] ;  /* 0x00000824081a7980 */ /* 0x000f28000c101900 */
[----:B------:R-:W5:Y:S04]  /*2480*/  LD.E R28, desc[UR36][R8.64+0xc] ;  /* 0x00000c24081c7980 */ /* 0x000f68000c101900 */
[----:B------:R-:W5:Y:S04]  /*2490*/  LD.E R24, desc[UR36][R8.64+0x10] ;  /* 0x0000102408187980 */ /* 0x000f68000c101900 */
[----:B------:R-:W5:Y:S04]  /*24a0*/  LD.E R22, desc[UR36][R8.64+0x14] ;  /* 0x0000142408167980 */ /* 0x000f68000c101900 */
[----:B------:R-:W5:Y:S04]  /*24b0*/  LD.E R20, desc[UR36][R8.64+0x20] ;  /* 0x0000202408147980 */ /* 0x000f68000c101900 */
[----:B------:R-:W5:Y:S01]  /*24c0*/  LD.E R14, desc[UR36][R8.64+0x24] ;  /* 0x00002424080e7980 */ /* 0x000f62000c101900 */
[----:B--2---:R-:W-:-:S03]  /*24d0*/  FMUL R13, R3, R10 ;  /* 0x0000000a030d7220 */ /* 0x004fc60000400000 */
[----:B------:R-:W2:Y:S01]  /*24e0*/  LD.E R10, desc[UR36][R8.64+0x18] ;  /* 0x00001824080a7980 */ /* 0x000ea2000c101900 */
[----:B---3--:R-:W-:-:S03]  /*24f0*/  FMUL R15, R3, R12 ;  /* 0x0000000c030f7220 */ /* 0x008fc60000400000 */
[----:B------:R-:W-:Y:S01]  /*2500*/  ST.E desc[UR36][R8.64], R13 ;  /* 0x0000000d08007985 */ /* 0x000fe2000c101924 */
[----:B----4-:R-:W-:-:S03]  /*2510*/  FMUL R23, R3, R26 ;  /* 0x0000001a03177220 */ /* 0x010fc60000400000 */
[----:B------:R0:W-:Y:S01]  /*2520*/  ST.E desc[UR36][R8.64+0x4], R15 ;  /* 0x0000040f08007985 */ /* 0x0001e2000c101924 */
[----:B-----5:R-:W-:-:S03]  /*2530*/  FMUL R25, R3, R28 ;  /* 0x0000001c03197220 */ /* 0x020fc60000400000 */
[----:B------:R-:W3:Y:S01]  /*2540*/  LD.E R12, desc[UR36][R8.64+0x1c] ;  /* 0x00001c24080c7980 */ /* 0x000ee2000c101900 */
[----:B------:R-:W-:-:S03]  /*2550*/  FMUL R27, R3, R24 ;  /* 0x00000018031b7220 */ /* 0x000fc60000400000 */
[----:B------:R-:W4:Y:S01]  /*2560*/  LD.E R24, desc[UR36][R8.64+0x30] ;  /* 0x0000302408187980 */ /* 0x000f22000c101900 */
[----:B------:R-:W-:-:S03]  /*2570*/  FMUL R29, R3, R22 ;  /* 0x00000016031d7220 */ /* 0x000fc60000400000 */
[----:B------:R-:W5:Y:S04]  /*2580*/  LD.E R22, desc[UR36][R8.64+0x28] ;  /* 0x0000282408167980 */ /* 0x000f68000c101900 */
[----:B0-----:R-:W5:Y:S04]  /*2590*/  LD.E R15, desc[UR36][R8.64+0x2c] ;  /* 0x00002c24080f7980 */ /* 0x001f68000c101900 */
[----:B------:R-:W5:Y:S04]  /*25a0*/  LD.E R13, desc[UR36][R8.64+0x34] ;  /* 0x00003424080d7980 */ /* 0x000f68000c101900 */
[----:B------:R-:W5:Y:S04]  /*25b0*/  LD.E R28, desc[UR36][R8.64+0x38] ;  /* 0x00003824081c7980 */ /* 0x000f68000c101900 */
[----:B------:R-:W5:Y:S04]  /*25c0*/  LD.E R26, desc[UR36][R8.64+0x3c] ;  /* 0x00003c24081a7980 */ /* 0x000f68000c101900 */
[----:B------:R-:W-:Y:S04]  /*25d0*/  ST.E desc[UR36][R8.64+0x8], R23 ;  /* 0x0000081708007985 */ /* 0x000fe8000c101924 */
[----:B------:R0:W-:Y:S04]  /*25e0*/  ST.E desc[UR36][R8.64+0xc], R25 ;  /* 0x00000c1908007985 */ /* 0x0001e8000c101924 */
[----:B------:R1:W-:Y:S04]  /*25f0*/  ST.E desc[UR36][R8.64+0x10], R27 ;  /* 0x0000101b08007985 */ /* 0x0003e8000c101924 */
[----:B------:R5:W-:Y:S01]  /*2600*/  ST.E desc[UR36][R8.64+0x14], R29 ;  /* 0x0000141d08007985 */ /* 0x000be2000c101924 */
[C---:B0-----:R-:W-:Y:S01]  /*2610*/  FMUL R25, R3.reuse, R20 ;  /* 0x0000001403197220 */ /* 0x041fe20000400000 */
[----:B-1----:R-:W-:-:S04]  /*2620*/  FMUL R27, R3, R14 ;  /* 0x0000000e031b7220 */ /* 0x002fc80000400000 */
[----:B------:R0:W-:Y:S01]  /*2630*/  ST.E desc[UR36][R8.64+0x20], R25 ;  /* 0x0000201908007985 */ /* 0x0001e2000c101924 */
[----:B------:R-:W-:-:S03]  /*2640*/  IADD3 R11, PT, PT, R11, 0x10, RZ ;  /* 0x000000100b0b7810 */ /* 0x000fc60007ffe0ff */
[----:B------:R0:W-:Y:S01]  /*2650*/  ST.E desc[UR36][R8.64+0x24], R27 ;  /* 0x0000241b08007985 */ /* 0x0001e2000c101924 */
[----:B------:R-:W-:Y:S01]  /*2660*/  ISETP.NE.AND P2, PT, R11, UR45, PT ;  /* 0x0000002d0b007c0c */ /* 0x000fe2000bf45270 */
[----:B--2---:R-:W-:-:S05]  /*2670*/  FMUL R10, R3, R10 ;  /* 0x0000000a030a7220 */ /* 0x004fca0000400000 */
[----:B------:R0:W-:Y:S01]  /*2680*/  ST.E desc[UR36][R8.64+0x18], R10 ;  /* 0x0000180a08007985 */ /* 0x0001e2000c101924 */
[C---:B---3--:R-:W-:Y:S01]  /*2690*/  FMUL R23, R3.reuse, R12 ;  /* 0x0000000c03177220 */ /* 0x048fe20000400000 */
[C---:B----4-:R-:W-:Y:S01]  /*26a0*/  FMUL R24, R3.reuse, R24 ;  /* 0x0000001803187220 */ /* 0x050fe20000400000 */
[C---:B-----5:R-:W-:Y:S01]  /*26b0*/  FMUL R29, R3.reuse, R22 ;  /* 0x00000016031d7220 */ /* 0x060fe20000400000 */
[C---:B------:R-:W-:Y:S01]  /*26c0*/  FMUL R15, R3.reuse, R15 ;  /* 0x0000000f030f7220 */ /* 0x040fe20000400000 */
[C---:B------:R-:W-:Y:S01]  /*26d0*/  FMUL R13, R3.reuse, R13 ;  /* 0x0000000d030d7220 */ /* 0x040fe20000400000 */
[C---:B------:R-:W-:Y:S01]  /*26e0*/  FMUL R28, R3.reuse, R28 ;  /* 0x0000001c031c7220 */ /* 0x040fe20000400000 */
[----:B------:R-:W-:Y:S01]  /*26f0*/  FMUL R26, R3, R26 ;  /* 0x0000001a031a7220 */ /* 0x000fe20000400000 */
[----:B------:R0:W-:Y:S04]  /*2700*/  ST.E desc[UR36][R8.64+0x1c], R23 ;  /* 0x00001c1708007985 */ /* 0x0001e8000c101924 */
[----:B------:R0:W-:Y:S04]  /*2710*/  ST.E desc[UR36][R8.64+0x28], R29 ;  /* 0x0000281d08007985 */ /* 0x0001e8000c101924 */
[----:B------:R0:W-:Y:S04]  /*2720*/  ST.E desc[UR36][R8.64+0x2c], R15 ;  /* 0x00002c0f08007985 */ /* 0x0001e8000c101924 */
[----:B------:R0:W-:Y:S04]  /*2730*/  ST.E desc[UR36][R8.64+0x30], R24 ;  /* 0x0000301808007985 */ /* 0x0001e8000c101924 */
[----:B------:R0:W-:Y:S04]  /*2740*/  ST.E desc[UR36][R8.64+0x34], R13 ;  /* 0x0000340d08007985 */ /* 0x0001e8000c101924 */
[----:B------:R0:W-:Y:S04]  /*2750*/  ST.E desc[UR36][R8.64+0x38], R28 ;  /* 0x0000381c08007985 */ /* 0x0001e8000c101924 */
[----:B------:R0:W-:Y:S01]  /*2760*/  ST.E desc[UR36][R8.64+0x3c], R26 ;  /* 0x00003c1a08007985 */ /* 0x0001e2000c101924 */
[----:B------:R-:W-:Y:S05]  /*2770*/  @P2 BRA `(.L_x_41) ;  /* 0xfffffffc00302947 */ /* 0x000fea000383ffff */
[----:B------:R-:W-:-:S07]  /*2780*/  MOV R11, UR45 ;  /* 0x0000002d000b7c02 */ /* 0x000fce0008000f00 */
.L_x_40:
[----:B------:R-:W-:-:S09]  /*2790*/  UISETP.NE.AND UP0, UPT, UR48, URZ, UPT ;  /* 0x000000ff3000728c */ /* 0x000fd2000bf05270 */
[----:B------:R-:W-:Y:S05]  /*27a0*/  BRA.U !UP0, `(.L_x_39) ;  /* 0x0000000108fc7547 */ /* 0x000fea000b800000 */
[----:B------:R-:W-:Y:S02]  /*27b0*/  UIADD3 UR4, UPT, UPT, UR48, -0x1, URZ ;  /* 0xffffffff30047890 */ /* 0x000fe4000fffe0ff */
[----:B------:R-:W-:Y:S02]  /*27c0*/  UISETP.NE.AND UP1, UPT, UR47, URZ, UPT ;  /* 0x000000ff2f00728c */ /* 0x000fe4000bf25270 */
[----:B------:R-:W-:-:S09]  /*27d0*/  UISETP.GE.U32.AND UP0, UPT, UR4, 0x7, UPT ;  /* 0x000000070400788c */ /* 0x000fd2000bf06070 */
[----:B------:R-:W-:Y:S05]  /*27e0*/  BRA.U !UP0, `(.L_x_42) ;  /* 0x0000000108687547 */ /* 0x000fea000b800000 */
        /* <DEDUP_REMOVED lines=9> */
[----:B------:R-:W-:Y:S01]  /*2880*/  IADD3 R11, PT, PT, R11, 0x8, RZ ;  /* 0x000000080b0b7810 */ /* 0x000fe20007ffe0ff */
[C---:B--2---:R-:W-:Y:S01]  /*2890*/  FMUL R13, R3.reuse, R14 ;  /* 0x0000000e030d7220 */ /* 0x044fe20000400000 */
[----:B---3--:R-:W-:-:S04]  /*28a0*/  FMUL R15, R3, R20 ;  /* 0x00000014030f7220 */ /* 0x008fc80000400000 */
[----:B------:R1:W-:Y:S01]  /*28b0*/  ST.E desc[UR36][R8.64], R13 ;  /* 0x0000000d08007985 */ /* 0x0003e2000c101924 */
[----:B----4-:R-:W-:-:S03]  /*28c0*/  FMUL R23, R3, R22 ;  /* 0x0000001603177220 */ /* 0x010fc60000400000 */
[----:B------:R1:W-:Y:S01]  /*28d0*/  ST.E desc[UR36][R8.64+0x4], R15 ;  /* 0x0000040f08007985 */ /* 0x0003e2000c101924 */
[----:B-----5:R-:W-:-:S03]  /*28e0*/  FMUL R25, R3, R24 ;  /* 0x0000001803197220 */ /* 0x020fc60000400000 */
[----:B------:R1:W-:Y:S01]  /*28f0*/  ST.E desc[UR36][R8.64+0x8], R23 ;  /* 0x0000081708007985 */ /* 0x0003e2000c101924 */
[----:B------:R-:W-:-:S03]  /*2900*/  FMUL R27, R3, R26 ;  /* 0x0000001a031b7220 */ /* 0x000fc60000400000 */
[----:B------:R1:W-:Y:S01]  /*2910*/  ST.E desc[UR36][R8.64+0xc], R25 ;  /* 0x00000c1908007985 */ /* 0x0003e2000c101924 */
[----:B------:R-:W-:-:S03]  /*2920*/  FMUL R29, R3, R28 ;  /* 0x0000001c031d7220 */ /* 0x000fc60000400000 */
[----:B------:R1:W-:Y:S01]  /*2930*/  ST.E desc[UR36][R8.64+0x10], R27 ;  /* 0x0000101b08007985 */ /* 0x0003e2000c101924 */
[----:B------:R-:W-:-:S03]  /*2940*/  FMUL R12, R3, R12 ;  /* 0x0000000c030c7220 */ /* 0x000fc60000400000 */
[----:B------:R1:W-:Y:S01]  /*2950*/  ST.E desc[UR36][R8.64+0x14], R29 ;  /* 0x0000141d08007985 */ /* 0x0003e2000c101924 */
[----:B------:R-:W-:-:S03]  /*2960*/  FMUL R10, R3, R10 ;  /* 0x0000000a030a7220 */ /* 0x000fc60000400000 */
[----:B------:R1:W-:Y:S04]  /*2970*/  ST.E desc[UR36][R8.64+0x18], R12 ;  /* 0x0000180c08007985 */ /* 0x0003e8000c101924 */
[----:B------:R1:W-:Y:S02]  /*2980*/  ST.E desc[UR36][R8.64+0x1c], R10 ;  /* 0x00001c0a08007985 */ /* 0x0003e4000c101924 */
.L_x_42:
[----:B------:R-:W-:Y:S05]  /*2990*/  BRA.U !UP1, `(.L_x_39) ;  /* 0x0000000109807547 */ /* 0x000fea000b800000 */
[----:B------:R-:W-:Y:S02]  /*29a0*/  UISETP.GE.U32.AND UP0, UPT, UR50, 0x3, UPT ;  /* 0x000000033200788c */ /* 0x000fe4000bf06070 */
[----:B------:R-:W-:-:S07]  /*29b0*/  UISETP.NE.AND UP1, UPT, UR46, URZ, UPT ;  /* 0x000000ff2e00728c */ /* 0x000fce000bf25270 */
[----:B------:R-:W-:Y:S05]  /*29c0*/  BRA.U !UP0, `(.L_x_43) ;  /* 0x0000000108387547 */ /* 0x000fea000b800000 */
[----:B01----:R-:W-:-:S05]  /*29d0*/  IMAD.WIDE.U32 R8, R11, 0x4, R4 ;  /* 0x000000040b087825 */ /* 0x003fca00078e0004 */
[----:B------:R-:W2:Y:S04]  /*29e0*/  LD.E R10, desc[UR36][R8.64] ;  /* 0x00000024080a7980 */ /* 0x000ea8000c101900 */
[----:B------:R-:W3:Y:S04]  /*29f0*/  LD.E R12, desc[UR36][R8.64+0x4] ;  /* 0x00000424080c7980 */ /* 0x000ee8000c101900 */
[----:B------:R-:W4:Y:S04]  /*2a00*/  LD.E R14, desc[UR36][R8.64+0x8] ;  /* 0x00000824080e7980 */ /* 0x000f28000c101900 */
        /* <DEDUP_REMOVED lines=8> */
[----:B------:R2:W-:Y:S04]  /*2a90*/  ST.E desc[UR36][R8.64+0x8], R23 ;  /* 0x0000081708007985 */ /* 0x0005e8000c101924 */
[----:B------:R2:W-:Y:S02]  /*2aa0*/  ST.E desc[UR36][R8.64+0xc], R25 ;  /* 0x00000c1908007985 */ /* 0x0005e4000c101924 */
.L_x_43:
[----:B------:R-:W-:Y:S05]  /*2ab0*/  BRA.U !UP1, `(.L_x_39) ;  /* 0x0000000109387547 */ /* 0x000fea000b800000 */
[----:B012---:R-:W-:-:S05]  /*2ac0*/  IMAD.WIDE.U32 R8, R11, 0x4, R4 ;  /* 0x000000040b087825 */ /* 0x007fca00078e0004 */
[----:B------:R-:W2:Y:S01]  /*2ad0*/  LD.E R10, desc[UR36][R8.64] ;  /* 0x00000024080a7980 */ /* 0x000ea2000c101900 */
[----:B------:R-:W-:Y:S01]  /*2ae0*/  UISETP.NE.AND UP0, UPT, UR46, 0x1, UPT ;  /* 0x000000012e00788c */ /* 0x000fe2000bf05270 */
[----:B--2---:R-:W-:-:S05]  /*2af0*/  FMUL R11, R3, R10 ;  /* 0x0000000a030b7220 */ /* 0x004fca0000400000 */
[----:B------:R3:W-:Y:S03]  /*2b00*/  ST.E desc[UR36][R8.64], R11 ;  /* 0x0000000b08007985 */ /* 0x0007e6000c101924 */
[----:B------:R-:W-:Y:S05]  /*2b10*/  BRA.U !UP0, `(.L_x_39) ;  /* 0x0000000108207547 */ /* 0x000fea000b800000 */
[----:B------:R-:W3:Y:S01]  /*2b20*/  LD.E R10, desc[UR36][R8.64+0x4] ;  /* 0x00000424080a7980 */ /* 0x000ee2000c101900 */
[----:B------:R-:W-:Y:S01]  /*2b30*/  UISETP.NE.AND UP0, UPT, UR46, 0x2, UPT ;  /* 0x000000022e00788c */ /* 0x000fe2000bf05270 */
[----:B---3--:R-:W-:-:S05]  /*2b40*/  FMUL R11, R3, R10 ;  /* 0x0000000a030b7220 */ /* 0x008fca0000400000 */
[----:B------:R4:W-:Y:S03]  /*2b50*/  ST.E desc[UR36][R8.64+0x4], R11 ;  /* 0x0000040b08007985 */ /* 0x0009e6000c101924 */
[----:B------:R-:W-:Y:S05]  /*2b60*/  BRA.U !UP0, `(.L_x_39) ;  /* 0x00000001080c7547 */ /* 0x000fea000b800000 */
[----:B------:R-:W4:Y:S02]  /*2b70*/  LD.E R10, desc[UR36][R8.64+0x8] ;  /* 0x00000824080a7980 */ /* 0x000f24000c101900 */
[----:B----4-:R-:W-:-:S05]  /*2b80*/  FMUL R11, R3, R10 ;  /* 0x0000000a030b7220 */ /* 0x010fca0000400000 */
[----:B------:R0:W-:Y:S02]  /*2b90*/  ST.E desc[UR36][R8.64+0x8], R11 ;  /* 0x0000080b08007985 */ /* 0x0001e4000c101924 */
.L_x_39:
[----:B------:R-:W-:Y:S01]  /*2ba0*/  FMUL R0, R0, R3 ;  /* 0x0000000300007220 */ /* 0x000fe20000400000 */
[----:B------:R-:W-:-:S07]  /*2bb0*/  MOV R3, R21 ;  /* 0x0000001500037202 */ /* 0x000fce0000000f00 */
.L_x_38:
[----:B------:R-:W-:Y:S05]  /*2bc0*/  BSYNC.RECONVERGENT B0 ;  /* 0x0000000000007941 */ /* 0x000fea0003800200 */
.L_x_37:
[----:B------:R-:W0:Y:S01]  /*2bd0*/  LDCU UR4, c[0x0][0x3b4] ;  /* 0x00007680ff0477ac */ /* 0x000e220008000800 */
[----:B------:R-:W-:Y:S01]  /*2be0*/  BSSY.RECONVERGENT B0, `(.L_x_44) ;  /* 0x0000175000007945 */ /* 0x000fe20003800200 */
[----:B------:R-:W-:-:S03]  /*2bf0*/  MOV R21, RZ ;  /* 0x000000ff00157202 */ /* 0x000fc60000000f00 */
[----:B------:R-:W-:Y:S05]  /*2c00*/  @P1 BRA `(.L_x_45) ;  /* 0x0000001400c81947 */ /* 0x000fea0003800000 */
[----:B------:R-:W-:Y:S05]  /*2c10*/  @!P0 BRA `(.L_x_46) ;  /* 0x0000000800e88947 */ /* 0x000fea0003800000 */
[----:B------:R-:W-:Y:S01]  /*2c20*/  HFMA2 R21, -RZ, RZ, 0, 0 ;  /* 0x00000000ff157431 */ /* 0x000fe200000001ff */
[----:B------:R-:W-:Y:S01]  /*2c30*/  BSSY.RECONVERGENT B1, `(.L_x_47) ;  /* 0x00000b7000017945 */ /* 0x000fe20003800200 */
[----:B012---:R-:W-:-:S07]  /*2c40*/  MOV R10, RZ ;  /* 0x000000ff000a7202 */ /* 0x007fce0000000f00 */
.L_x_53:
[----:B01234-:R-:W-:-:S06]  /*2c50*/  LEA R8, R10, R1, 0x2 ;  /* 0x000000010a087211 */ /* 0x01ffcc00078e10ff */
[----:B------:R-:W2:Y:S01]  /*2c60*/  LDL R8, [R8] ;  /* 0x0000000008087983 */ /* 0x000ea20000100800 */
[----:B------:R-:W-:Y:S01]  /*2c70*/  MOV R12, 0x3bbb989d ;  /* 0x3bbb989d000c7802 */ /* 0x000fe20000000f00 */
[----:B------:R-:W-:Y:S01]  /*2c80*/  UISETP.GE.U32.AND UP0, UPT, UR49, 0xf, UPT ;  /* 0x0000000f3100788c */ /* 0x000fe2000bf06070 */
[----:B------:R-:W-:Y:S01]  /*2c90*/  MOV R14, 0x437c0000 ;  /* 0x437c0000000e7802 */ /* 0x000fe20000000f00 */
[----:B--2---:R-:W-:-:S04]  /*2ca0*/  FADD R9, -R3, R8 ;  /* 0x0000000803097221 */ /* 0x004fc80000000100 */
[----:B------:R-:W-:-:S04]  /*2cb0*/  FFMA.SAT R11, R9, R12, 0.5 ;  /* 0x3f000000090b7423 */ /* 0x000fc8000000200c */
[----:B------:R-:W-:-:S04]  /*2cc0*/  FFMA.RM R11, R11, R14, 12582913 ;  /* 0x4b4000010b0b7423 */ /* 0x000fc8000000400e */
[----:B------:R-:W-:-:S04]  /*2cd0*/  FADD R12, R11, -12583039 ;  /* 0xcb40007f0b0c7421 */ /* 0x000fc80000000000 */
[----:B------:R-:W-:-:S04]  /*2ce0*/  FFMA R12, R9, 1.4426950216293334961, -R12 ;  /* 0x3fb8aa3b090c7823 */ /* 0x000fc8000000080c */
[----:B------:R-:W-:Y:S01]  /*2cf0*/  FFMA R9, R9, 1.925963033500011079e-08, R12 ;  /* 0x32a5706009097823 */ /* 0x000fe2000000000c */
[----:B------:R-:W-:Y:S02]  /*2d00*/  SHF.L.U32 R12, R11, 0x17, RZ ;  /* 0x000000170b0c7819 */ /* 0x000fe400000006ff */
[----:B------:R-:W-:-:S03]  /*2d10*/  MOV R11, RZ ;  /* 0x000000ff000b7202 */ /* 0x000fc60000000f00 */
[----:B------:R-:W0:Y:S02]  /*2d20*/  MUFU.EX2 R9, R9 ;  /* 0x0000000900097308 */ /* 0x000e240000000800 */
[----:B0-----:R-:W-:-:S04]  /*2d30*/  FMUL R12, R12, R9 ;  /* 0x000000090c0c7220 */ /* 0x001fc80000400000 */
[----:B------:R-:W-:Y:S01]  /*2d40*/  FADD R21, R12, R21 ;  /* 0x000000150c157221 */ /* 0x000fe20000000000 */
[----:B------:R-:W-:Y:S06]  /*2d50*/  BRA.U !UP0, `(.L_x_48) ;  /* 0x0000000508207547 */ /* 0x000fec000b800000 */
[----:B------:R-:W-:-:S07]  /*2d60*/  HFMA2 R11, -RZ, RZ, 0, 0 ;  /* 0x00000000ff0b7431 */ /* 0x000fce00000001ff */
.L_x_49:
[----:B0-----:R-:W-:-:S05]  /*2d70*/  IMAD.WIDE.U32 R8, R11, 0x4, R4 ;  /* 0x000000040b087825 */ /* 0x001fca00078e0004 */
[----:B------:R-:W2:Y:S04]  /*2d80*/  LD.E R20, desc[UR36][R8.64] ;  /* 0x0000002408147980 */ /* 0x000ea8000c101900 */
[----:B------:R-:W3:Y:S04]  /*2d90*/  LD.E R23, desc[UR36][R8.64+0x4] ;  /* 0x0000042408177980 */ /* 0x000ee8000c101900 */
[----:B------:R-:W4:Y:S04]  /*2da0*/  LD.E R25, desc[UR36][R8.64+0x8] ;  /* 0x0000082408197980 */ /* 0x000f28000c101900 */
[----:B------:R-:W5:Y:S04]  /*2db0*/  LD.E R27, desc[UR36][R8.64+0xc] ;  /* 0x00000c24081b7980 */ /* 0x000f68000c101900 */
[----:B------:R-:W5:Y:S01]  /*2dc0*/  LD.E R29, desc[UR36][R8.64+0x10] ;  /* 0x00001024081d7980 */ /* 0x000f62000c101900 */
[----:B------:R-:W-:-:S03]  /*2dd0*/  IMAD R13, R10, UR4, R11 ;  /* 0x000000040a0d7c24 */ /* 0x000fc6000f8e020b */
[----:B------:R-:W5:Y:S02]  /*2de0*/  LD.E R14, desc[UR36][R8.64+0x14] ;  /* 0x00001424080e7980 */ /* 0x000f64000c101900 */
[----:B------:R-:W-:-:S05]  /*2df0*/  LEA R13, R13, UR41, 0x2 ;  /* 0x000000290d0d7c11 */ /* 0x000fca000f8e10ff */
[----:B------:R-:W2:Y:S02]  /*2e00*/  LDS R15, [R13] ;  /* 0x000000000d0f7984 */ /* 0x000ea40000000800 */
[C---:B--2---:R-:W-:Y:S02]  /*2e10*/  FFMA R20, R12.reuse, R15, R20 ;  /* 0x0000000f0c147223 */ /* 0x044fe40000000014 */
[----:B------:R-:W2:Y:S04]  /*2e20*/  LD.E R15, desc[UR36][R8.64+0x18] ;  /* 0x00001824080f7980 */ /* 0x000ea8000c101900 */
[----:B------:R-:W-:Y:S04]  /*2e30*/  ST.E desc[UR36][R8.64], R20 ;  /* 0x0000001408007985 */ /* 0x000fe8000c101924 */
[----:B------:R-:W3:Y:S02]  /*2e40*/  LDS R22, [R13+0x4] ;  /* 0x000004000d167984 */ /* 0x000ee40000000800 */
[----:B---3--:R-:W-:-:S02]  /*2e50*/  FFMA R22, R12, R22, R23 ;  /* 0x000000160c167223 */ /* 0x008fc40000000017 */
[----:B------:R-:W3:Y:S04]  /*2e60*/  LD.E R23, desc[UR36][R8.64+0x1c] ;  /* 0x00001c2408177980 */ /* 0x000ee8000c101900 */
[----:B------:R-:W-:Y:S04]  /*2e70*/  ST.E desc[UR36][R8.64+0x4], R22 ;  /* 0x0000041608007985 */ /* 0x000fe8000c101924 */
[----:B------:R-:W4:Y:S02]  /*2e80*/  LDS R24, [R13+0x8] ;  /* 0x000008000d187984 */ /* 0x000f240000000800 */
[----:B----4-:R-:W-:-:S02]  /*2e90*/  FFMA R24, R12, R24, R25 ;  /* 0x000000180c187223 */ /* 0x010fc40000000019 */
[----:B------:R-:W4:Y:S04]  /*2ea0*/  LD.E R25, desc[UR36][R8.64+0x20] ;  /* 0x0000202408197980 */ /* 0x000f28000c101900 */
[----:B------:R-:W-:Y:S04]  /*2eb0*/  ST.E desc[UR36][R8.64+0x8], R24 ;  /* 0x0000081808007985 */ /* 0x000fe8000c101924 */
[----:B------:R-:W5:Y:S02]  /*2ec0*/  LDS R26, [R13+0xc] ;  /* 0x00000c000d1a7984 */ /* 0x000f640000000800 */
[----:B-----5:R-:W-:-:S02]  /*2ed0*/  FFMA R26, R12, R26, R27 ;  /* 0x0000001a0c1a7223 */ /* 0x020fc4000000001b */
[----:B------:R-:W5:Y:S04]  /*2ee0*/  LD.E R27, desc[UR36][R8.64+0x24] ;  /* 0x00002424081b7980 */ /* 0x000f68000c101900 */
[----:B------:R-:W-:Y:S04]  /*2ef0*/  ST.E desc[UR36][R8.64+0xc], R26 ;  /* 0x00000c1a08007985 */ /* 0x000fe8000c101924 */
[----:B------:R-:W0:Y:S02]  /*2f00*/  LDS R20, [R13+0x10] ;  /* 0x000010000d147984 */ /* 0x000e240000000800 */
[----:B0-----:R-:W-:-:S02]  /*2f10*/  FFMA R20, R12, R20, R29 ;  /* 0x000000140c147223 */ /* 0x001fc4000000001d */
[----:B------:R-:W5:Y:S04]  /*2f20*/  LD.E R29, desc[UR36][R8.64+0x28] ;  /* 0x00002824081d7980 */ /* 0x000f68000c101900 */
[----:B------:R-:W-:Y:S04]  /*2f30*/  ST.E desc[UR36][R8.64+0x10], R20 ;  /* 0x0000101408007985 */ /* 0x000fe8000c101924 */
[----:B------:R-:W0:Y:S02]  /*2f40*/  LDS R22, [R13+0x14] ;  /* 0x000014000d167984 */ /* 0x000e240000000800 */
[----:B0-----:R-:W-:-:S02]  /*2f50*/  FFMA R22, R12, R22, R14 ;  /* 0x000000160c167223 */ /* 0x001fc4000000000e */
[----:B------:R-:W5:Y:S04]  /*2f60*/  LD.E R14, desc[UR36][R8.64+0x2c] ;  /* 0x00002c24080e7980 */ /* 0x000f68000c101900 */
[----:B------:R-:W-:Y:S04]  /*2f70*/  ST.E desc[UR36][R8.64+0x14], R22 ;  /* 0x0000141608007985 */ /* 0x000fe8000c101924 */
[----:B------:R-:W2:Y:S02]  /*2f80*/  LDS R24, [R13+0x18] ;  /* 0x000018000d187984 */ /* 0x000ea40000000800 */
[----:B--2---:R-:W-:-:S02]  /*2f90*/  FFMA R24, R12, R24, R15 ;  /* 0x000000180c187223 */ /* 0x004fc4000000000f */
        /* <DEDUP_REMOVED lines=15> */
[----:B0-----:R-:W-:-:S05]  /*3090*/  FFMA R29, R12, R24, R29 ;  /* 0x000000180c1d7223 */ /* 0x001fca000000001d */
[----:B------:R-:W-:Y:S04]  /*30a0*/  ST.E desc[UR36][R8.64+0x28], R29 ;  /* 0x0000281d08007985 */ /* 0x000fe8000c101924 */
[----:B------:R-:W0:Y:S02]  /*30b0*/  LDS R24, [R13+0x2c] ;  /* 0x00002c000d187984 */ /* 0x000e240000000800 */
[----:B0-----:R-:W-:-:S05]  /*30c0*/  FFMA R14, R12, R24, R14 ;  /* 0x000000180c0e7223 */ /* 0x001fca000000000e */
[----:B------:R-:W-:Y:S04]  /*30d0*/  ST.E desc[UR36][R8.64+0x2c], R14 ;  /* 0x00002c0e08007985 */ /* 0x000fe8000c101924 */
[----:B------:R-:W2:Y:S02]  /*30e0*/  LDS R20, [R13+0x30] ;  /* 0x000030000d147984 */ /* 0x000ea40000000800 */
[----:B--2---:R-:W-:-:S05]  /*30f0*/  FFMA R15, R12, R20, R15 ;  /* 0x000000140c0f7223 */ /* 0x004fca000000000f */
[----:B------:R-:W-:Y:S04]  /*3100*/  ST.E desc[UR36][R8.64+0x30], R15 ;  /* 0x0000300f08007985 */ /* 0x000fe8000c101924 */
[----:B------:R-:W3:Y:S02]  /*3110*/  LDS R20, [R13+0x34] ;  /* 0x000034000d147984 */ /* 0x000ee40000000800 */
[----:B---3--:R-:W-:-:S05]  /*3120*/  FFMA R23, R12, R20, R23 ;  /* 0x000000140c177223 */ /* 0x008fca0000000017 */
[----:B------:R-:W-:Y:S04]  /*3130*/  ST.E desc[UR36][R8.64+0x34], R23 ;  /* 0x0000341708007985 */ /* 0x000fe8000c101924 */
[----:B------:R-:W4:Y:S02]  /*3140*/  LDS R20, [R13+0x38] ;  /* 0x000038000d147984 */ /* 0x000f240000000800 */
[----:B----4-:R-:W-:-:S05]  /*3150*/  FFMA R25, R12, R20, R25 ;  /* 0x000000140c197223 */ /* 0x010fca0000000019 */
[----:B------:R-:W-:Y:S04]  /*3160*/  ST.E desc[UR36][R8.64+0x38], R25 ;  /* 0x0000381908007985 */ /* 0x000fe8000c101924 */
[----:B------:R-:W5:Y:S01]  /*3170*/  LDS R20, [R13+0x3c] ;  /* 0x00003c000d147984 */ /* 0x000f620000000800 */
[----:B------:R-:W-:-:S04]  /*3180*/  IADD3 R11, PT, PT, R11, 0x10, RZ ;  /* 0x000000100b0b7810 */ /* 0x000fc80007ffe0ff */
[----:B------:R-:W-:Y:S01]  /*3190*/  ISETP.NE.AND P0, PT, R11, UR45, PT ;  /* 0x0000002d0b007c0c */ /* 0x000fe2000bf05270 */
[----:B-----5:R-:W-:-:S05]  /*31a0*/  FFMA R27, R12, R20, R27 ;  /* 0x000000140c1b7223 */ /* 0x020fca000000001b */
[----:B------:R0:W-:Y:S07]  /*31b0*/  ST.E desc[UR36][R8.64+0x3c], R27 ;  /* 0x00003c1b08007985 */ /* 0x0001ee000c101924 */
[----:B------:R-:W-:Y:S05]  /*31c0*/  @P0 BRA `(.L_x_49) ;  /* 0xfffffff800e80947 */ /* 0x000fea000383ffff */
[----:B------:R-:W-:-:S07]  /*31d0*/  MOV R11, UR45 ;  /* 0x0000002d000b7c02 */ /* 0x000fce0008000f00 */
.L_x_48:
[----:B------:R-:W-:-:S09]  /*31e0*/  UISETP.NE.AND UP0, UPT, UR48, URZ, UPT ;  /* 0x000000ff3000728c */ /* 0x000fd2000bf05270 */
[----:B------:R-:W-:Y:S05]  /*31f0*/  BRA.U !UP0, `(.L_x_50) ;  /* 0x00000005085c7547 */ /* 0x000fea000b800000 */
[----:B------:R-:W-:Y:S02]  /*3200*/  UIADD3 UR5, UPT, UPT, UR48, -0x1, URZ ;  /* 0xffffffff30057890 */ /* 0x000fe4000fffe0ff */
[----:B------:R-:W-:Y:S02]  /*3210*/  UISETP.NE.AND UP1, UPT, UR47, URZ, UPT ;  /* 0x000000ff2f00728c */ /* 0x000fe4000bf25270 */
[----:B------:R-:W-:-:S09]  /*3220*/  UISETP.GE.U32.AND UP0, UPT, UR5, 0x7, UPT ;  /* 0x000000070500788c */ /* 0x000fd2000bf06070 */
[----:B------:R-:W-:Y:S05]  /*3230*/  BRA.U !UP0, `(.L_x_51) ;  /* 0x0000000108947547 */ /* 0x000fea000b800000 */
[----:B0-----:R-:W-:Y:S01]  /*3240*/  IMAD.WIDE.U32 R8, R11, 0x4, R4 ;  /* 0x000000040b087825 */ /* 0x001fe200078e0004 */
[----:B------:R-:W0:Y:S04]  /*3250*/  LDCU UR5, c[0x0][0x3b4] ;  /* 0x00007680ff0577ac */ /* 0x000e280008000800 */
[----:B------:R-:W2:Y:S04]  /*3260*/  LD.E R20, desc[UR36][R8.64] ;  /* 0x0000002408147980 */ /* 0x000ea8000c101900 */
[----:B------:R-:W3:Y:S04]  /*3270*/  LD.E R27, desc[UR36][R8.64+0x4] ;  /* 0x00000424081b7980 */ /* 0x000ee8000c101900 */
[----:B------:R-:W4:Y:S04]  /*3280*/  LD.E R13, desc[UR36][R8.64+0x8] ;  /* 0x00000824080d7980 */ /* 0x000f28000c101900 */
[----:B------:R-:W5:Y:S04]  /*3290*/  LD.E R23, desc[UR36][R8.64+0xc] ;  /* 0x00000c2408177980 */ /* 0x000f68000c101900 */
[----:B------:R-:W5:Y:S01]  /*32a0*/  LD.E R15, desc[UR36][R8.64+0x10] ;  /* 0x00001024080f7980 */ /* 0x000f62000c101900 */
[----:B0-----:R-:W-:-:S03]  /*32b0*/  IMAD R14, R10, UR5, R11 ;  /* 0x000000050a0e7c24 */ /* 0x001fc6000f8e020b */
        /* <DEDUP_REMOVED lines=11> */
[----:B----4-:R-:W-:-:S05]  /*3370*/  FFMA R13, R12, R24, R13 ;  /* 0x000000180c0d7223 */ /* 0x010fca000000000d */
[----:B------:R-:W-:Y:S04]  /*3380*/  ST.E desc[UR36][R8.64+0x8], R13 ;  /* 0x0000080d08007985 */ /* 0x000fe8000c101924 */
[----:B------:R-:W5:Y:S02]  /*3390*/  LDS R24, [R14+0xc] ;  /* 0x00000c000e187984 */ /* 0x000f640000000800 */
[----:B-----5:R-:W-:-:S05]  /*33a0*/  FFMA R23, R12, R24, R23 ;  /* 0x000000180c177223 */ /* 0x020fca0000000017 */
        /* <DEDUP_REMOVED lines=10> */
[----:B------:R-:W3:Y:S01]  /*3450*/  LDS R20, [R14+0x1c] ;  /* 0x00001c000e147984 */ /* 0x000ee20000000800 */
[----:B------:R-:W-:Y:S01]  /*3460*/  IADD3 R11, PT, PT, R11, 0x8, RZ ;  /* 0x000000080b0b7810 */ /* 0x000fe20007ffe0ff */
[----:B---3--:R-:W-:-:S05]  /*3470*/  FFMA R27, R12, R20, R27 ;  /* 0x000000140c1b7223 */ /* 0x008fca000000001b */
[----:B------:R1:W-:Y:S02]  /*3480*/  ST.E desc[UR36][R8.64+0x1c], R27 ;  /* 0x00001c1b08007985 */ /* 0x0003e4000c101924 */
.L_x_51:
[----:B------:R-:W-:Y:S05]  /*3490*/  BRA.U !UP1, `(.L_x_50) ;  /* 0x0000000109b47547 */ /* 0x000fea000b800000 */
[----:B------:R-:W-:Y:S02]  /*34a0*/  UISETP.GE.U32.AND UP0, UPT, UR50, 0x3, UPT ;  /* 0x000000033200788c */ /* 0x000fe4000bf06070 */
[----:B------:R-:W-:-:S07]  /*34b0*/  UISETP.NE.AND UP1, UPT, UR46, URZ, UPT ;  /* 0x000000ff2e00728c */ /* 0x000fce000bf25270 */
[----:B------:R-:W-:Y:S05]  /*34c0*/  BRA.U !UP0, `(.L_x_52) ;  /* 0x0000000108547547 */ /* 0x000fea000b800000 */
[C---:B01----:R-:W-:Y:S01]  /*34d0*/  IMAD.WIDE.U32 R8, R11.reuse, 0x4, R4 ;  /* 0x000000040b087825 */ /* 0x043fe200078e0004 */
[----:B------:R-:W0:Y:S04]  /*34e0*/  LDCU UR5, c[0x0][0x3b4] ;  /* 0x00007680ff0577ac */ /* 0x000e280008000800 */
[----:B------:R-:W2:Y:S04]  /*34f0*/  LD.E R23, desc[UR36][R8.64] ;  /* 0x0000002408177980 */ /* 0x000ea8000c101900 */
[----:B------:R-:W3:Y:S04]  /*3500*/  LD.E R14, desc[UR36][R8.64+0x4] ;  /* 0x00000424080e7980 */ /* 0x000ee8000c101900 */
[----:B------:R-:W4:Y:S04]  /*3510*/  LD.E R20, desc[UR36][R8.64+0x8] ;  /* 0x0000082408147980 */ /* 0x000f28000c101900 */
[----:B------:R-:W5:Y:S01]  /*3520*/  LD.E R13, desc[UR36][R8.64+0xc] ;  /* 0x00000c24080d7980 */ /* 0x000f62000c101900 */
[----:B0-----:R-:W-:Y:S01]  /*3530*/  IMAD R15, R10, UR5, R11 ;  /* 0x000000050a0f7c24 */ /* 0x001fe2000f8e020b */
[----:B------:R-:W-:-:S04]  /*3540*/  IADD3 R11, PT, PT, R11, 0x4, RZ ;  /* 0x000000040b0b7810 */ /* 0x000fc80007ffe0ff */
[----:B------:R-:W-:-:S05]  /*3550*/  LEA R22, R15, UR41, 0x2 ;  /* 0x000000290f167c11 */ /* 0x000fca000f8e10ff */
[----:B------:R-:W2:Y:S02]  /*3560*/  LDS R15, [R22] ;  /* 0x00000000160f7984 */ /* 0x000ea40000000800 */
        /* <DEDUP_REMOVED lines=8> */
[----:B------:R-:W5:Y:S02]  /*35f0*/  LDS R14, [R22+0xc] ;  /* 0x00000c00160e7984 */ /* 0x000f640000000800 */
[----:B-----5:R-:W-:-:S05]  /*3600*/  FFMA R13, R12, R14, R13 ;  /* 0x0000000e0c0d7223 */ /* 0x020fca000000000d */
[----:B------:R2:W-:Y:S02]  /*3610*/  ST.E desc[UR36][R8.64+0xc], R13 ;  /* 0x00000c0d08007985 */ /* 0x0005e4000c101924 */
.L_x_52:
[----:B------:R-:W-:Y:S05]  /*3620*/  BRA.U !UP1, `(.L_x_50) ;  /* 0x0000000109507547 */ /* 0x000fea000b800000 */
[----:B012---:R-:W-:Y:S01]  /*3630*/  IMAD.WIDE.U32 R8, R11, 0x4, R4 ;  /* 0x000000040b087825 */ /* 0x007fe200078e0004 */
[----:B------:R-:W0:Y:S04]  /*3640*/  LDCU UR5, c[0x0][0x3b4] ;  /* 0x00007680ff0577ac */ /* 0x000e280008000800 */
[----:B------:R-:W2:Y:S01]  /*3650*/  LD.E R13, desc[UR36][R8.64] ;  /* 0x00000024080d7980 */ /* 0x000ea2000c101900 */
[----:B------:R-:W-:Y:S01]  /*3660*/  UISETP.NE.AND UP0, UPT, UR46, 0x1, UPT ;  /* 0x000000012e00788c */ /* 0x000fe2000bf05270 */
[----:B0-----:R-:W-:-:S05]  /*3670*/  IMAD R11, R10, UR5, R11 ;  /* 0x000000050a0b7c24 */ /* 0x001fca000f8e020b */
[----:B------:R-:W-:-:S05]  /*3680*/  LEA R14, R11, UR41, 0x2 ;  /* 0x000000290b0e7c11 */ /* 0x000fca000f8e10ff */
[----:B------:R-:W2:Y:S02]  /*3690*/  LDS R11, [R14] ;  /* 0x000000000e0b7984 */ /* 0x000ea40000000800 */
[----:B--2---:R-:W-:-:S05]  /*36a0*/  FFMA R11, R12, R11, R13 ;  /* 0x0000000b0c0b7223 */ /* 0x004fca000000000d */
[----:B------:R3:W-:Y:S01]  /*36b0*/  ST.E desc[UR36][R8.64], R11 ;  /* 0x0000000b08007985 */ /* 0x0007e2000c101924 */
[----:B------:R-:W-:Y:S05]  /*36c0*/  BRA.U !UP0, `(.L_x_50) ;  /* 0x0000000108287547 */ /* 0x000fea000b800000 */
[----:B------:R-:W2:Y:S01]  /*36d0*/  LD.E R13, desc[UR36][R8.64+0x4] ;  /* 0x00000424080d7980 */ /* 0x000ea2000c101900 */
[----:B------:R-:W-:-:S03]  /*36e0*/  UISETP.NE.AND UP0, UPT, UR46, 0x2, UPT ;  /* 0x000000022e00788c */ /* 0x000fc6000bf05270 */
[----:B---3--:R-:W2:Y:S02]  /*36f0*/  LDS R11, [R14+0x4] ;  /* 0x000004000e0b7984 */ /* 0x008ea40000000800 */
[----:B--2---:R-:W-:-:S05]  /*3700*/  FFMA R11, R12, R11, R13 ;  /* 0x0000000b0c0b7223 */ /* 0x004fca000000000d */
[----:B------:R4:W-:Y:S01]  /*3710*/  ST.E desc[UR36][R8.64+0x4], R11 ;  /* 0x0000040b08007985 */ /* 0x0009e2000c101924 */
[----:B------:R-:W-:Y:S05]  /*3720*/  BRA.U !UP0, `(.L_x_50) ;  /* 0x0000000108107547 */ /* 0x000fea000b800000 */
[----:B------:R-:W2:Y:S04]  /*3730*/  LD.E R13, desc[UR36][R8.64+0x8] ;  /* 0x00000824080d7980 */ /* 0x000ea8000c101900 */
[----:B----4-:R-:W2:Y:S02]  /*3740*/  LDS R11, [R14+0x8] ;  /* 0x000008000e0b7984 */ /* 0x010ea40000000800 */
[----:B--2---:R-:W-:-:S05]  /*3750*/  FFMA R11, R12, R11, R13 ;  /* 0x0000000b0c0b7223 */ /* 0x004fca000000000d */
[----:B------:R0:W-:Y:S02]  /*3760*/  ST.E desc[UR36][R8.64+0x8], R11 ;  /* 0x0000080b08007985 */ /* 0x0001e4000c101924 */
.L_x_50:
[----:B------:R-:W-:-:S04]  /*3770*/  IADD3 R10, PT, PT, R10, 0x1, RZ ;  /* 0x000000010a0a7810 */ /* 0x000fc80007ffe0ff */
[----:B------:R-:W-:-:S13]  /*3780*/  ISETP.NE.AND P0, PT, R10, R19, PT ;  /* 0x000000130a00720c */ /* 0x000fda0003f05270 */
[----:B------:R-:W-:Y:S05]  /*3790*/  @P0 BRA `(.L_x_53) ;  /* 0xfffffff4002c0947 */ /* 0x000fea000383ffff */
[----:B------:R-:W-:Y:S05]  /*37a0*/  BSYNC.RECONVERGENT B1 ;  /* 0x0000000000017941 */ /* 0x000fea0003800200 */
.L_x_47:
[----:B------:R-:W-:Y:S05]  /*37b0*/  BRA `(.L_x_45) ;  /* 0x0000000800dc7947 */ /* 0x000fea0003800000 */
.L_x_46:
[----:B------:R-:W-:Y:S01]  /*37c0*/  ISETP.GE.AND P0, PT, R6, 0x8, PT ;  /* 0x000000080600780c */ /* 0x000fe20003f06270 */
[----:B------:R-:W-:Y:S01]  /*37d0*/  BSSY.RECONVERGENT B1, `(.L_x_54) ;  /* 0x0000058000017945 */ /* 0x000fe20003800200 */
[----:B-12---:R-:W-:Y:S01]  /*37e0*/  HFMA2 R12, -RZ, RZ, 0, 0 ;  /* 0x00000000ff0c7431 */ /* 0x006fe200000001ff */
[----:B------:R-:W-:-:S10]  /*37f0*/  MOV R21, RZ ;  /* 0x000000ff00157202 */ /* 0x000fd40000000f00 */
[----:B------:R-:W-:Y:S05]  /*3800*/  @!P0 BRA `(.L_x_55) ;  /* 0x0000000400508947 */ /* 0x000fea0003800000 */
[----:B------:R-:W-:Y:S01]  /*3810*/  BSSY.RECONVERGENT B2, `(.L_x_55) ;  /* 0x0000053000027945 */ /* 0x000fe20003800200 */
[----:B------:R-:W-:-:S07]  /*3820*/  CS2R R20, SRZ ;  /* 0x0000000000147805 */ /* 0x000fce000001ff00 */
.L_x_56:
[----:B0-----:R-:W-:-:S05]  /*3830*/  LEA R23, R20, R1, 0x2 ;  /* 0x0000000114177211 */ /* 0x001fca00078e10ff */
[----:B---34-:R-:W2:Y:S04]  /*3840*/  LDL.128 R8, [R23] ;  /* 0x0000000017087983 */ /* 0x018ea80000100c00 */
[----:B------:R-:W3:Y:S01]  /*3850*/  LDL.128 R12, [R23+0x10] ;  /* 0x00001000170c7983 */ /* 0x000ee20000100c00 */
[----:B------:R-:W-:Y:S02]  /*3860*/  MOV R22, 0x3bbb989d ;  /* 0x3bbb989d00167802 */ /* 0x000fe40000000f00 */
[----:B------:R-:W-:Y:S01]  /*3870*/  IADD3 R20, PT, PT, R20, 0x8, RZ ;  /* 0x0000000814147810 */ /* 0x000fe20007ffe0ff */
[C---:B--2---:R-:W-:Y:S01]  /*3880*/  FADD R25, -R3.reuse, R8 ;  /* 0x0000000803197221 */ /* 0x044fe20000000100 */
[----:B------:R-:W-:Y:S02]  /*3890*/  HFMA2 R8, -RZ, RZ, 3.7421875, 0 ;  /* 0x437c0000ff087431 */ /* 0x000fe400000001ff */
[----:B------:R-:W-:Y:S01]  /*38a0*/  FADD R9, -R3, R9 ;  /* 0x0000000903097221 */ /* 0x000fe20000000100 */
[----:B------:R-:W-:Y:S01]  /*38b0*/  FFMA.SAT R27, R25, R22, 0.5 ;  /* 0x3f000000191b7423 */ /* 0x000fe20000002016 */
[----:B---3--:R-:W-:-:S02]  /*38c0*/  FADD R13, -R3, R13 ;  /* 0x0000000d030d7221 */ /* 0x008fc40000000100 */
[----:B------:R-:W-:Y:S01]  /*38d0*/  FFMA.SAT R23, R9, R22, 0.5 ;  /* 0x3f00000009177423 */ /* 0x000fe20000002016 */
[----:B------:R-:W-:Y:S01]  /*38e0*/  FADD R15, -R3, R15 ;  /* 0x0000000f030f7221 */ /* 0x000fe20000000100 */
[-C--:B------:R-:W-:Y:S02]  /*38f0*/  FFMA.RM R27, R27, R8.reuse, 12582913 ;  /* 0x4b4000011b1b7423 */ /* 0x080fe40000004008 */
[----:B------:R-:W-:Y:S01]  /*3900*/  FFMA.RM R23, R23, R8, 12582913 ;  /* 0x4b40000117177423 */ /* 0x000fe20000004008 */
[----:B------:R-:W-:Y:S01]  /*3910*/  FFMA.SAT R29, R15, R22, 0.5 ;  /* 0x3f0000000f1d7423 */ /* 0x000fe20000002016 */
[C---:B------:R-:W-:Y:S01]  /*3920*/  FADD R24, R27.reuse, -12583039 ;  /* 0xcb40007f1b187421 */ /* 0x040fe20000000000 */
[----:B------:R-:W-:Y:S02]  /*3930*/  SHF.L.U32 R26, R27, 0x17, RZ ;  /* 0x000000171b1a7819 */ /* 0x000fe400000006ff */
[----:B------:R-:W-:Y:S01]  /*3940*/  SHF.L.U32 R28, R23, 0x17, RZ ;  /* 0x00000017171c7819 */ /* 0x000fe200000006ff */
[----:B------:R-:W-:-:S04]  /*3950*/  FFMA R24, R25, 1.4426950216293334961, -R24 ;  /* 0x3fb8aa3b19187823 */ /* 0x000fc80000000818 */
[----:B------:R-:W-:Y:S01]  /*3960*/  FFMA R24, R25, 1.925963033500011079e-08, R24 ;  /* 0x32a5706019187823 */ /* 0x000fe20000000018 */
[----:B------:R-:W-:Y:S01]  /*3970*/  FADD R25, -R3, R10 ;  /* 0x0000000a03197221 */ /* 0x000fe20000000100 */
[----:B------:R-:W-:Y:S01]  /*3980*/  FADD R10, R23, -12583039 ;  /* 0xcb40007f170a7421 */ /* 0x000fe20000000000 */
[----:B------:R-:W-:Y:S02]  /*3990*/  FADD R23, -R3, R11 ;  /* 0x0000000b03177221 */ /* 0x000fe40000000100 */
[----:B------:R-:W-:Y:S01]  /*39a0*/  FFMA.SAT R27, R25, R22, 0.5 ;  /* 0x3f000000191b7423 */ /* 0x000fe20000002016 */
[----:B------:R-:W0:Y:S02]  /*39b0*/  MUFU.EX2 R24, R24 ;  /* 0x0000001800187308 */ /* 0x000e240000000800 */
[----:B0-----:R-:W-:Y:S01]  /*39c0*/  FFMA R21, R26, R24, R21 ;  /* 0x000000181a157223 */ /* 0x001fe20000000015 */
[----:B------:R-:W-:Y:S01]  /*39d0*/  FFMA R26, R9, 1.4426950216293334961, -R10 ;  /* 0x3fb8aa3b091a7823 */ /* 0x000fe2000000080a */
[----:B------:R-:W-:-:S03]  /*39e0*/  FFMA.RM R10, R27, R8, 12582913 ;  /* 0x4b4000011b0a7423 */ /* 0x000fc60000004008 */
[----:B------:R-:W-:Y:S01]  /*39f0*/  FFMA R26, R9, 1.925963033500011079e-08, R26 ;  /* 0x32a57060091a7823 */ /* 0x000fe2000000001a */
[C---:B------:R-:W-:Y:S01]  /*3a00*/  FADD R24, R10.reuse, -12583039 ;  /* 0xcb40007f0a187421 */ /* 0x040fe20000000000 */
[----:B------:R-:W-:Y:S01]  /*3a10*/  FFMA.SAT R9, R23, R22, 0.5 ;  /* 0x3f00000017097423 */ /* 0x000fe20000002016 */
[----:B------:R-:W-:Y:S02]  /*3a20*/  SHF.L.U32 R10, R10, 0x17, RZ ;  /* 0x000000170a0a7819 */ /* 0x000fe400000006ff */
[----:B------:R-:W-:Y:S01]  /*3a30*/  FFMA R24, R25, 1.4426950216293334961, -R24 ;  /* 0x3fb8aa3b19187823 */ /* 0x000fe20000000818 */
[----:B------:R-:W0:Y:S01]  /*3a40*/  MUFU.EX2 R26, R26 ;  /* 0x0000001a001a7308 */ /* 0x000e220000000800 */
[----:B------:R-:W-:Y:S02]  /*3a50*/  FFMA.RM R9, R9, R8, 12582913 ;  /* 0x4b40000109097423 */ /* 0x000fe40000004008 */
[----:B------:R-:W-:-:S06]  /*3a60*/  FFMA R24, R25, 1.925963033500011079e-08, R24 ;  /* 0x32a5706019187823 */ /* 0x000fcc0000000018 */
[----:B------:R-:W1:Y:S01]  /*3a70*/  MUFU.EX2 R24, R24 ;  /* 0x0000001800187308 */ /* 0x000e620000000800 */
[----:B0-----:R-:W-:Y:S01]  /*3a80*/  FFMA R11, R28, R26, R21 ;  /* 0x0000001a1c0b7223 */ /* 0x001fe20000000015 */
[----:B------:R-:W-:Y:S01]  /*3a90*/  FADD R21, -R3, R12 ;  /* 0x0000000c03157221 */ /* 0x000fe20000000100 */
[----:B------:R-:W-:-:S03]  /*3aa0*/  FADD R12, R9, -12583039 ;  /* 0xcb40007f090c7421 */ /* 0x000fc60000000000 */
[----:B------:R-:W-:Y:S01]  /*3ab0*/  FFMA.SAT R25, R21, R22, 0.5 ;  /* 0x3f00000015197423 */ /* 0x000fe20000002016 */
[----:B------:R-:W-:Y:S01]  /*3ac0*/  FFMA R12, R23, 1.4426950216293334961, -R12 ;  /* 0x3fb8aa3b170c7823 */ /* 0x000fe2000000080c */
[----:B-1----:R-:W-:Y:S02]  /*3ad0*/  FFMA R10, R10, R24, R11 ;  /* 0x000000180a0a7223 */ /* 0x002fe4000000000b */
[----:B------:R-:W-:Y:S01]  /*3ae0*/  FFMA.RM R11, R25, R8, 12582913 ;  /* 0x4b400001190b7423 */ /* 0x000fe20000004008 */
[----:B------:R-:W-:Y:S01]  /*3af0*/  FFMA.SAT R25, R13, R22, 0.5 ;  /* 0x3f0000000d197423 */ /* 0x000fe20000002016 */
[----:B------:R-:W-:Y:S02]  /*3b00*/  FFMA R23, R23, 1.925963033500011079e-08, R12 ;  /* 0x32a5706017177823 */ /* 0x000fe4000000000c */
[----:B------:R-:W-:Y:S01]  /*3b10*/  FADD R24, R11, -12583039 ;  /* 0xcb40007f0b187421 */ /* 0x000fe20000000000 */
[----:B------:R-:W-:Y:S01]  /*3b20*/  FFMA.RM R12, R25, R8, 12582913 ;  /* 0x4b400001190c7423 */ /* 0x000fe20000004008 */
[----:B------:R-:W-:-:S02]  /*3b30*/  FADD R25, -R3, R14 ;  /* 0x0000000e03197221 */ /* 0x000fc40000000100 */
[----:B------:R-:W-:Y:S01]  /*3b40*/  FFMA R24, R21, 1.4426950216293334961, -R24 ;  /* 0x3fb8aa3b15187823 */ /* 0x000fe20000000818 */
[----:B------:R-:W-:Y:S01]  /*3b50*/  FADD R14, R12, -12583039 ;  /* 0xcb40007f0c0e7421 */ /* 0x000fe20000000000 */
[----:B------:R-:W-:Y:S02]  /*3b60*/  FFMA.SAT R27, R25, R22, 0.5 ;  /* 0x3f000000191b7423 */ /* 0x000fe40000002016 */
[----:B------:R-:W-:Y:S01]  /*3b70*/  FFMA R24, R21, 1.925963033500011079e-08, R24 ;  /* 0x32a5706015187823 */ /* 0x000fe20000000018 */
[----:B------:R-:W-:Y:S01]  /*3b80*/  FFMA R22, R13, 1.4426950216293334961, -R14 ;  /* 0x3fb8aa3b0d167823 */ /* 0x000fe2000000080e */
[-C--:B------:R-:W-:Y:S01]  /*3b90*/  FFMA.RM R14, R27, R8.reuse, 12582913 ;  /* 0x4b4000011b0e7423 */ /* 0x080fe20000004008 */
[----:B------:R-:W-:Y:S01]  /*3ba0*/  FFMA.RM R8, R29, R8, 12582913 ;  /* 0x4b4000011d087423 */ /* 0x000fe20000004008 */
[----:B------:R0:W1:Y:S01]  /*3bb0*/  MUFU.EX2 R21, R23 ;  /* 0x0000001700157308 */ /* 0x0000620000000800 */
[----:B------:R-:W-:Y:S01]  /*3bc0*/  FFMA R13, R13, 1.925963033500011079e-08, R22 ;  /* 0x32a570600d0d7823 */ /* 0x000fe20000000016 */
[----:B------:R-:W-:Y:S01]  /*3bd0*/  FADD R22, R14, -12583039 ;  /* 0xcb40007f0e167421 */ /* 0x000fe20000000000 */
[----:B------:R-:W-:Y:S01]  /*3be0*/  FADD R26, R8, -12583039 ;  /* 0xcb40007f081a7421 */ /* 0x000fe20000000000 */
[----:B------:R-:W-:-:S02]  /*3bf0*/  SHF.L.U32 R14, R14, 0x17, RZ ;  /* 0x000000170e0e7819 */ /* 0x000fc400000006ff */
[----:B------:R-:W-:Y:S01]  /*3c00*/  FFMA R22, R25, 1.4426950216293334961, -R22 ;  /* 0x3fb8aa3b19167823 */ /* 0x000fe20000000816 */
[----:B------:R-:W-:Y:S01]  /*3c10*/  FFMA R26, R15, 1.4426950216293334961, -R26 ;  /* 0x3fb8aa3b0f1a7823 */ /* 0x000fe2000000081a */
[----:B------:R-:W2:Y:S02]  /*3c20*/  MUFU.EX2 R24, R24 ;  /* 0x0000001800187308 */ /* 0x000ea40000000800 */
[----:B------:R-:W-:Y:S01]  /*3c30*/  FFMA R22, R25, 1.925963033500011079e-08, R22 ;  /* 0x32a5706019167823 */ /* 0x000fe20000000016 */
[----:B0-----:R-:W-:Y:S01]  /*3c40*/  FFMA R23, R15, 1.925963033500011079e-08, R26 ;  /* 0x32a570600f177823 */ /* 0x001fe2000000001a */
[----:B------:R-:W-:Y:S02]  /*3c50*/  SHF.L.U32 R15, R9, 0x17, RZ ;  /* 0x00000017090f7819 */ /* 0x000fe400000006ff */
[----:B------:R-:W-:Y:S02]  /*3c60*/  SHF.L.U32 R26, R11, 0x17, RZ ;  /* 0x000000170b1a7819 */ /* 0x000fe400000006ff */
[----:B------:R-:W0:Y:S01]  /*3c70*/  MUFU.EX2 R13, R13 ;  /* 0x0000000d000d7308 */ /* 0x000e220000000800 */
[----:B------:R-:W-:Y:S01]  /*3c80*/  SHF.L.U32 R11, R12, 0x17, RZ ;  /* 0x000000170c0b7819 */ /* 0x000fe200000006ff */
[----:B-1----:R-:W-:Y:S01]  /*3c90*/  FFMA R15, R15, R21, R10 ;  /* 0x000000150f0f7223 */ /* 0x002fe2000000000a */
[----:B------:R-:W-:-:S02]  /*3ca0*/  LOP3.LUT R12, R19, 0x38, RZ, 0xc0, !PT ;  /* 0x00000038130c7812 */ /* 0x000fc400078ec0ff */
[----:B------:R-:W-:Y:S02]  /*3cb0*/  SHF.L.U32 R21, R8, 0x17, RZ ;  /* 0x0000001708157819 */ /* 0x000fe400000006ff */
[----:B------:R-:W-:Y:S01]  /*3cc0*/  ISETP.NE.AND P0, PT, R20, R12, PT ;  /* 0x0000000c1400720c */ /* 0x000fe20003f05270 */
[----:B------:R-:W1:Y:S01]  /*3cd0*/  MUFU.EX2 R22, R22 ;  /* 0x0000001600167308 */ /* 0x000e620000000800 */
[----:B--2---:R-:W-:-:S07]  /*3ce0*/  FFMA R24, R26, R24, R15 ;  /* 0x000000181a187223 */ /* 0x004fce000000000f */
[----:B------:R-:W2:Y:S01]  /*3cf0*/  MUFU.EX2 R9, R23 ;  /* 0x0000001700097308 */ /* 0x000ea20000000800 */
[----:B0-----:R-:W-:-:S04]  /*3d00*/  FFMA R11, R11, R13, R24 ;  /* 0x0000000d0b0b7223 */ /* 0x001fc80000000018 */
[----:B-1----:R-:W-:-:S04]  /*3d10*/  FFMA R14, R14, R22, R11 ;  /* 0x000000160e0e7223 */ /* 0x002fc8000000000b */
[----:B--2---:R-:W-:Y:S01]  /*3d20*/  FFMA R21, R21, R9, R14 ;  /* 0x0000000915157223 */ /* 0x004fe2000000000e */
[----:B------:R-:W-:Y:S06]  /*3d30*/  @P0 BRA `(.L_x_56) ;  /* 0xfffffff800bc0947 */ /* 0x000fec000383ffff */
[----:B------:R-:W-:Y:S05]  /*3d40*/  BSYNC.RECONVERGENT B2 ;  /* 0x0000000000027941 */ /* 0x000fea0003800200 */
.L_x_55:
[----:B0-----:R-:W-:Y:S05]  /*3d50*/  BSYNC.RECONVERGENT B1 ;  /* 0x0000000000017941 */ /* 0x001fea0003800200 */
.L_x_54:
[----:B---34-:R-:W-:-:S13]  /*3d60*/  LOP3.LUT P0, R8, R19, 0x7, RZ, 0xc0, !PT ;  /* 0x0000000713087812 */ /* 0x018fda000780c0ff */
[----:B------:R-:W-:Y:S05]  /*3d70*/  @!P0 BRA `(.L_x_45) ;  /* 0x00000004006c8947 */ /* 0x000fea0003800000 */
[----:B------:R-:W-:Y:S01]  /*3d80*/  ISETP.GE.U32.AND P0, PT, R8, 0x4, PT ;  /* 0x000000040800780c */ /* 0x000fe20003f06070 */
[----:B------:R-:W-:Y:S01]  /*3d90*/  BSSY.RECONVERGENT B1, `(.L_x_57) ;  /* 0x000002d000017945 */ /* 0x000fe20003800200 */
[----:B------:R-:W-:-:S11]  /*3da0*/  LOP3.LUT P1, R15, R19, 0x3, RZ, 0xc0, !PT ;  /* 0x00000003130f7812 */ /* 0x000fd6000782c0ff */
[----:B------:R-:W-:Y:S05]  /*3db0*/  @!P0 BRA `(.L_x_58) ;  /* 0x0000000000a88947 */ /* 0x000fea0003800000 */
[----:B------:R-:W-:-:S05]  /*3dc0*/  LEA R23, R12, R1, 0x2 ;  /* 0x000000010c177211 */ /* 0x000fca00078e10ff */
[----:B------:R-:W2:Y:S04]  /*3dd0*/  LDL.64 R8, [R23] ;  /* 0x0000000017087983 */ /* 0x000ea80000100a00 */
[----:B------:R-:W3:Y:S01]  /*3de0*/  LDL.64 R10, [R23+0x8] ;  /* 0x00000800170a7983 */ /* 0x000ee20000100a00 */
[----:B------:R-:W-:Y:S01]  /*3df0*/  HFMA2 R14, -RZ, RZ, 3.7421875, 0 ;  /* 0x437c0000ff0e7431 */ /* 0x000fe200000001ff */
[----:B------:R-:W-:Y:S02]  /*3e00*/  MOV R13, 0x3bbb989d ;  /* 0x3bbb989d000d7802 */ /* 0x000fe40000000f00 */
[----:B------:R-:W-:Y:S01]  /*3e10*/  IADD3 R12, PT, PT, R12, 0x4, RZ ;  /* 0x000000040c0c7810 */ /* 0x000fe20007ffe0ff */
[C---:B--2---:R-:W-:Y:S01]  /*3e20*/  FADD R22, -R3.reuse, R8 ;  /* 0x0000000803167221 */ /* 0x044fe20000000100 */
[----:B------:R-:W-:-:S03]  /*3e30*/  FADD R20, -R3, R9 ;  /* 0x0000000903147221 */ /* 0x000fc60000000100 */
[-C--:B------:R-:W-:Y:S01]  /*3e40*/  FFMA.SAT R9, R22, R13.reuse, 0.5 ;  /* 0x3f00000016097423 */ /* 0x080fe2000000200d */
[----:B------:R-:W-:Y:S01]  /*3e50*/  FFMA.SAT R25, R20, R13, 0.5 ;  /* 0x3f00000014197423 */ /* 0x000fe2000000200d */
[----:B---3--:R-:W-:Y:S02]  /*3e60*/  FADD R10, -R3, R10 ;  /* 0x0000000a030a7221 */ /* 0x008fe40000000100 */
[-C--:B------:R-:W-:Y:S01]  /*3e70*/  FFMA.RM R9, R9, R14.reuse, 12582913 ;  /* 0x4b40000109097423 */ /* 0x080fe2000000400e */
[----:B------:R-:W-:-:S03]  /*3e80*/  FFMA.RM R8, R25, R14, 12582913 ;  /* 0x4b40000119087423 */ /* 0x000fc6000000400e */
[----:B------:R-:W-:Y:S01]  /*3e90*/  FADD R25, R9, -12583039 ;  /* 0xcb40007f09197421 */ /* 0x000fe20000000000 */
[----:B------:R-:W-:-:S03]  /*3ea0*/  FADD R27, R8, -12583039 ;  /* 0xcb40007f081b7421 */ /* 0x000fc60000000000 */
[----:B------:R-:W-:Y:S01]  /*3eb0*/  FFMA R25, R22, 1.4426950216293334961, -R25 ;  /* 0x3fb8aa3b16197823 */ /* 0x000fe20000000819 */
[----:B------:R-:W-:Y:S01]  /*3ec0*/  FFMA R23, R20, 1.4426950216293334961, -R27 ;  /* 0x3fb8aa3b14177823 */ /* 0x000fe2000000081b */
[-C--:B------:R-:W-:Y:S02]  /*3ed0*/  FFMA.SAT R27, R10, R13.reuse, 0.5 ;  /* 0x3f0000000a1b7423 */ /* 0x080fe4000000200d */
[----:B------:R-:W-:Y:S01]  /*3ee0*/  FFMA R25, R22, 1.925963033500011079e-08, R25 ;  /* 0x32a5706016197823 */ /* 0x000fe20000000019 */
[----:B------:R-:W-:Y:S01]  /*3ef0*/  FADD R22, -R3, R11 ;  /* 0x0000000b03167221 */ /* 0x000fe20000000100 */
[-C--:B------:R-:W-:Y:S01]  /*3f00*/  FFMA.RM R11, R27, R14.reuse, 12582913 ;  /* 0x4b4000011b0b7423 */ /* 0x080fe2000000400e */
[----:B------:R-:W-:Y:S02]  /*3f10*/  FFMA R23, R20, 1.925963033500011079e-08, R23 ;  /* 0x32a5706014177823 */ /* 0x000fe40000000017 */
[----:B------:R-:W-:Y:S01]  /*3f20*/  FFMA.SAT R27, R22, R13, 0.5 ;  /* 0x3f000000161b7423 */ /* 0x000fe2000000200d */
[----:B------:R-:W-:Y:S01]  /*3f30*/  FADD R13, R11, -12583039 ;  /* 0xcb40007f0b0d7421 */ /* 0x000fe20000000000 */
[----:B------:R-:W0:Y:S02]  /*3f40*/  MUFU.EX2 R20, R25 ;  /* 0x0000001900147308 */ /* 0x000e240000000800 */
[----:B------:R-:W-:Y:S01]  /*3f50*/  FFMA.RM R14, R27, R14, 12582913 ;  /* 0x4b4000011b0e7423 */ /* 0x000fe2000000400e */
[----:B------:R-:W-:-:S03]  /*3f60*/  FFMA R13, R10, 1.4426950216293334961, -R13 ;  /* 0x3fb8aa3b0a0d7823 */ /* 0x000fc6000000080d */
[----:B------:R-:W-:Y:S01]  /*3f70*/  FADD R27, R14, -12583039 ;  /* 0xcb40007f0e1b7421 */ /* 0x000fe20000000000 */
[----:B------:R-:W-:Y:S01]  /*3f80*/  FFMA R10, R10, 1.925963033500011079e-08, R13 ;  /* 0x32a570600a0a7823 */ /* 0x000fe2000000000d */
[----:B------:R-:W1:Y:S02]  /*3f90*/  MUFU.EX2 R23, R23 ;  /* 0x0000001700177308 */ /* 0x000e640000000800 */
[----:B------:R-:W-:-:S04]  /*3fa0*/  FFMA R27, R22, 1.4426950216293334961, -R27 ;  /* 0x3fb8aa3b161b7823 */ /* 0x000fc8000000081b */
[----:B------:R-:W-:Y:S01]  /*3fb0*/  FFMA R27, R22, 1.925963033500011079e-08, R27 ;  /* 0x32a57060161b7823 */ /* 0x000fe2000000001b */
[----:B------:R-:W-:Y:S01]  /*3fc0*/  SHF.L.U32 R22, R9, 0x17, RZ ;  /* 0x0000001709167819 */ /* 0x000fe200000006ff */
[----:B------:R-:W2:Y:S01]  /*3fd0*/  MUFU.EX2 R10, R10 ;  /* 0x0000000a000a7308 */ /* 0x000ea20000000800 */
[----:B------:R-:W-:Y:S02]  /*3fe0*/  SHF.L.U32 R9, R8, 0x17, RZ ;  /* 0x0000001708097819 */ /* 0x000fe400000006ff */
[----:B------:R-:W-:Y:S01]  /*3ff0*/  SHF.L.U32 R8, R11, 0x17, RZ ;  /* 0x000000170b087819 */ /* 0x000fe200000006ff */
[----:B0-----:R-:W-:Y:S01]  /*4000*/  FFMA R20, R22, R20, R21 ;  /* 0x0000001416147223 */ /* 0x001fe20000000015 */
[----:B------:R-:W-:-:S03]  /*4010*/  SHF.L.U32 R21, R14, 0x17, RZ ;  /* 0x000000170e157819 */ /* 0x000fc600000006ff */
[----:B------:R-:W0:Y:S01]  /*4020*/  MUFU.EX2 R27, R27 ;  /* 0x0000001b001b7308 */ /* 0x000e220000000800 */
[----:B-1----:R-:W-:-:S04]  /*4030*/  FFMA R9, R9, R23, R20 ;  /* 0x0000001709097223 */ /* 0x002fc80000000014 */
[----:B--2---:R-:W-:-:S04]  /*4040*/  FFMA R8, R8, R10, R9 ;  /* 0x0000000a08087223 */ /* 0x004fc80000000009 */
[----:B0-----:R-:W-:-:S07]  /*4050*/  FFMA R21, R21, R27, R8 ;  /* 0x0000001b15157223 */ /* 0x001fce0000000008 */
.L_x_58:
[----:B------:R-:W-:Y:S05]  /*4060*/  BSYNC.RECONVERGENT B1 ;  /* 0x0000000000017941 */ /* 0x000fea0003800200 */
.L_x_57:
[----:B------:R-:W-:Y:S05]  /*4070*/  @!P1 BRA `(.L_x_45) ;  /* 0x0000000000ac9947 */ /* 0x000fea0003800000 */
[----:B------:R-:W-:Y:S01]  /*4080*/  ISETP.NE.AND P0, PT, R15, 0x1, PT ;  /* 0x000000010f00780c */ /* 0x000fe20003f05270 */
[----:B------:R-:W-:Y:S01]  /*4090*/  BSSY.RECONVERGENT B1, `(.L_x_59) ;  /* 0x000001b000017945 */ /* 0x000fe20003800200 */
[----:B------:R-:W-:-:S04]  /*40a0*/  LOP3.LUT R19, R19, 0x1, RZ, 0xc0, !PT ;  /* 0x0000000113137812 */ /* 0x000fc800078ec0ff */
[----:B------:R-:W-:-:S07]  /*40b0*/  ISETP.NE.U32.AND P1, PT, R19, 0x1, PT ;  /* 0x000000011300780c */ /* 0x000fce0003f25070 */
[----:B------:R-:W-:Y:S06]  /*40c0*/  @!P0 BRA `(.L_x_60) ;  /* 0x00000000005c8947 */ /* 0x000fec0003800000 */
[----:B------:R-:W-:-:S06]  /*40d0*/  LEA R8, R12, R1, 0x2 ;  /* 0x000000010c087211 */ /* 0x000fcc00078e10ff */
[----:B------:R-:W2:Y:S01]  /*40e0*/  LDL.64 R8, [R8] ;  /* 0x0000000008087983 */ /* 0x000ea20000100a00 */
[----:B------:R-:W-:Y:S01]  /*40f0*/  HFMA2 R14, -RZ, RZ, 3.7421875, 0 ;  /* 0x437c0000ff0e7431 */ /* 0x000fe200000001ff */
[----:B------:R-:W-:Y:S02]  /*4100*/  MOV R11, 0x3bbb989d ;  /* 0x3bbb989d000b7802 */ /* 0x000fe40000000f00 */
[----:B------:R-:W-:Y:S01]  /*4110*/  IADD3 R12, PT, PT, R12, 0x2, RZ ;  /* 0x000000020c0c7810 */ /* 0x000fe20007ffe0ff */
[C---:B--2---:R-:W-:Y:S01]  /*4120*/  FADD R10, -R3.reuse, R8 ;  /* 0x00000008030a7221 */ /* 0x044fe20000000100 */
[----:B------:R-:W-:-:S03]  /*4130*/  FADD R20, -R3, R9 ;  /* 0x0000000903147221 */ /* 0x000fc60000000100 */
[-C--:B------:R-:W-:Y:S01]  /*4140*/  FFMA.SAT R13, R10, R11.reuse, 0.5 ;  /* 0x3f0000000a0d7423 */ /* 0x080fe2000000200b */
[----:B------:R-:W-:-:S03]  /*4150*/  FFMA.SAT R11, R20, R11, 0.5 ;  /* 0x3f000000140b7423 */ /* 0x000fc6000000200b */
[-C--:B------:R-:W-:Y:S01]  /*4160*/  FFMA.RM R13, R13, R14.reuse, 12582913 ;  /* 0x4b4000010d0d7423 */ /* 0x080fe2000000400e */
[----:B------:R-:W-:-:S03]  /*4170*/  FFMA.RM R11, R11, R14, 12582913 ;  /* 0x4b4000010b0b7423 */ /* 0x000fc6000000400e */
[----:B------:R-:W-:Y:S01]  /*4180*/  FADD R9, R13, -12583039 ;  /* 0xcb40007f0d097421 */ /* 0x000fe20000000000 */
[----:B------:R-:W-:Y:S01]  /*4190*/  FADD R15, R11, -12583039 ;  /* 0xcb40007f0b0f7421 */ /* 0x000fe20000000000 */
[----:B------:R-:W-:Y:S02]  /*41a0*/  SHF.L.U32 R8, R13, 0x17, RZ ;  /* 0x000000170d087819 */ /* 0x000fe400000006ff */
[----:B------:R-:W-:Y:S01]  /*41b0*/  FFMA R9, R10, 1.4426950216293334961, -R9 ;  /* 0x3fb8aa3b0a097823 */ /* 0x000fe20000000809 */
[----:B------:R-:W-:Y:S01]  /*41c0*/  FFMA R15, R20, 1.4426950216293334961, -R15 ;  /* 0x3fb8aa3b140f7823 */ /* 0x000fe2000000080f */
[----:B------:R-:W-:Y:S02]  /*41d0*/  SHF.L.U32 R11, R11, 0x17, RZ ;  /* 0x000000170b0b7819 */ /* 0x000fe400000006ff */
[----:B------:R-:W-:Y:S01]  /*41e0*/  FFMA R9, R10, 1.925963033500011079e-08, R9 ;  /* 0x32a570600a097823 */ /* 0x000fe20000000009 */
[----:B------:R-:W-:-:S05]  /*41f0*/  FFMA R15, R20, 1.925963033500011079e-08, R15 ;  /* 0x32a57060140f7823 */ /* 0x000fca000000000f */
[----:B------:R-:W0:Y:S08]  /*4200*/  MUFU.EX2 R9, R9 ;  /* 0x0000000900097308 */ /* 0x000e300000000800 */
[----:B------:R-:W1:Y:S01]  /*4210*/  MUFU.EX2 R15, R15 ;  /* 0x0000000f000f7308 */ /* 0x000e620000000800 */
[----:B0-----:R-:W-:-:S04]  /*4220*/  FFMA R8, R8, R9, R21 ;  /* 0x0000000908087223 */ /* 0x001fc80000000015 */
[----:B-1----:R-:W-:-:S07]  /*4230*/  FFMA R21, R11, R15, R8 ;  /* 0x0000000f0b157223 */ /* 0x002fce0000000008 */
.L_x_60:
[----:B------:R-:W-:Y:S05]  /*4240*/  BSYNC.RECONVERGENT B1 ;  /* 0x0000000000017941 */ /* 0x000fea0003800200 */
.L_x_59:
[----:B------:R-:W-:Y:S05]  /*4250*/  @P1 BRA `(.L_x_45) ;  /* 0x0000000000341947 */ /* 0x000fea0003800000 */
[----:B------:R-:W-:-:S06]  /*4260*/  LEA R12, R12, R1, 0x2 ;  /* 0x000000010c0c7211 */ /* 0x000fcc00078e10ff */
[----:B------:R-:W2:Y:S01]  /*4270*/  LDL R12, [R12] ;  /* 0x000000000c0c7983 */ /* 0x000ea20000100800 */
[----:B------:R-:W-:Y:S01]  /*4280*/  HFMA2 R10, -RZ, RZ, 3.7421875, 0 ;  /* 0x437c0000ff0a7431 */ /* 0x000fe200000001ff */
[----:B------:R-:W-:Y:S01]  /*4290*/  MOV R9, 0x3bbb989d ;  /* 0x3bbb989d00097802 */ /* 0x000fe20000000f00 */
[----:B--2---:R-:W-:-:S04]  /*42a0*/  FADD R8, -R3, R12 ;  /* 0x0000000c03087221 */ /* 0x004fc80000000100 */
[----:B------:R-:W-:-:S04]  /*42b0*/  FFMA.SAT R9, R8, R9, 0.5 ;  /* 0x3f00000008097423 */ /* 0x000fc80000002009 */
[----:B------:R-:W-:-:S04]  /*42c0*/  FFMA.RM R9, R9, R10, 12582913 ;  /* 0x4b40000109097423 */ /* 0x000fc8000000400a */
[----:B------:R-:W-:-:S04]  /*42d0*/  FADD R11, R9, -12583039 ;  /* 0xcb40007f090b7421 */ /* 0x000fc80000000000 */
[----:B------:R-:W-:-:S04]  /*42e0*/  FFMA R11, R8, 1.4426950216293334961, -R11 ;  /* 0x3fb8aa3b080b7823 */ /* 0x000fc8000000080b */
[----:B------:R-:W-:Y:S01]  /*42f0*/  FFMA R11, R8, 1.925963033500011079e-08, R11 ;  /* 0x32a57060080b7823 */ /* 0x000fe2000000000b */
[----:B------:R-:W-:-:S05]  /*4300*/  SHF.L.U32 R8, R9, 0x17, RZ ;  /* 0x0000001709087819 */ /* 0x000fca00000006ff */
[----:B------:R-:W0:Y:S02]  /*4310*/  MUFU.EX2 R11, R11 ;  /* 0x0000000b000b7308 */ /* 0x000e240000000800 */
[----:B0-----:R-:W-:-:S07]  /*4320*/  FFMA R21, R8, R11, R21 ;  /* 0x0000000b08157223 */ /* 0x001fce0000000015 */
.L_x_45:
[----:B0-----:R-:W-:Y:S05]  /*4330*/  BSYNC.RECONVERGENT B0 ;  /* 0x0000000000007941 */ /* 0x001fea0003800200 */
.L_x_44:
[----:B------:R-:W0:Y:S01]  /*4340*/  LDCU UR4, c[0x0][0x3b0] ;  /* 0x00007600ff0477ac */ /* 0x000e220008000800 */
[----:B------:R-:W-:Y:S01]  /*4350*/  IADD3 R7, PT, PT, R7, 0x20, RZ ;  /* 0x0000002007077810 */ /* 0x000fe20007ffe0ff */
[----:B------:R-:W-:Y:S01]  /*4360*/  FADD R0, R21, R0 ;  /* 0x0000000015007221 */ /* 0x000fe20000000000 */
[----:B------:R-:W-:Y:S02]  /*4370*/  IADD3 R6, PT, PT, R6, -0x20, RZ ;  /* 0xffffffe006067810 */ /* 0x000fe40007ffe0ff */
[----:B0-----:R-:W-:-:S13]  /*4380*/  ISETP.GE.AND P0, PT, R7, UR4, PT ;  /* 0x0000000407007c0c */ /* 0x001fda000bf06270 */
[----:B------:R-:W-:Y:S05]  /*4390*/  @!P0 BRA `(.L_x_61) ;  /* 0xffffffcc00108947 */ /* 0x000fea000383ffff */
.L_x_15:
[----:B------:R-:W0:Y:S01]  /*43a0*/  LDC.64 R6, c[0x0][0x3a0] ;  /* 0x0000e800ff067b82 */ /* 0x000e220000000a00 */
[----:B-12---:R-:W-:Y:S01]  /*43b0*/  IADD3 R10, PT, PT, R0, 0x1800000, RZ ;  /* 0x01800000000a7810 */ /* 0x006fe20007ffe0ff */
[----:B------:R-:W-:Y:S03]  /*43c0*/  BSSY.RECONVERGENT B0, `(.L_x_62) ;  /* 0x0000012000007945 */ /* 0x000fe60003800200 */
[----:B------:R-:W-:-:S03]  /*43d0*/  LOP3.LUT R10, R10, 0x7f800000, RZ, 0xc0, !PT ;  /* 0x7f8000000a0a7812 */ /* 0x000fc600078ec0ff */
[----:B---34-:R-:W1:Y:S01]  /*43e0*/  LDC.64 R8, c[0x0][0x3a8] ;  /* 0x0000ea00ff087b82 */ /* 0x018e620000000a00 */
[----:B------:R-:W-:-:S07]  /*43f0*/  ISETP.GT.U32.AND P0, PT, R10, 0x1ffffff, PT ;  /* 0x01ffffff0a00780c */ /* 0x000fce0003f04070 */
[----:B------:R-:W2:Y:S01]  /*4400*/  LDC R11, c[0x0][0x3b4] ;  /* 0x0000ed00ff0b7b82 */ /* 0x000ea20000000800 */
[----:B0-----:R-:W-:-:S05]  /*4410*/  IMAD.WIDE R6, R18, 0x4, R6 ;  /* 0x0000000412067825 */ /* 0x001fca00078e0206 */
[----:B------:R0:W-:Y:S01]  /*4420*/  STG.E desc[UR36][R6.64], R3 ;  /* 0x0000000306007986 */ /* 0x0001e2000c101924 */
[----:B-1----:R-:W-:-:S05]  /*4430*/  IMAD.WIDE R8, R18, 0x4, R8 ;  /* 0x0000000412087825 */ /* 0x002fca00078e0208 */
[----:B------:R0:W-:Y:S01]  /*4440*/  STG.E desc[UR36][R8.64], R0 ;  /* 0x0000000008007986 */ /* 0x0001e2000c101924 */
[----:B--2---:R-:W-:Y:S01]  /*4450*/  ISETP.GE.AND P3, PT, R11, 0x1, PT ;  /* 0x000000010b00780c */ /* 0x004fe20003f66270 */
[----:B------:R-:W-:-:S12]  /*4460*/  @P0 BRA `(.L_x_63) ;  /* 0x00000000000c0947 */ /* 0x000fd80003800000 */
[----:B0-----:R-:W-:-:S07]  /*4470*/  MOV R6, 0x4490 ;  /* 0x0000449000067802 */ /* 0x001fce0000000f00 */
[----:B------:R-:W-:Y:S05]  /*4480*/  CALL.REL.NOINC `($__internal_0_$__cuda_sm20_rcp_rn_f32_slowpath) ;  /* 0x0000000800807944 */ /* 0x000fea0003c00000 */
[----:B------:R-:W-:Y:S05]  /*4490*/  BRA `(.L_x_64) ;  /* 0x0000000000107947 */ /* 0x000fea0003800000 */
.L_x_63:
[----:B0-----:R-:W0:Y:S02]  /*44a0*/  MUFU.RCP R3, R0 ;  /* 0x0000000000037308 */ /* 0x001e240000001000 */
[----:B0-----:R-:W-:-:S04]  /*44b0*/  FFMA R6, R3, R0, -1 ;  /* 0xbf80000003067423 */ /* 0x001fc80000000000 */
[----:B------:R-:W-:-:S04]  /*44c0*/  FADD.FTZ R6, -R6, -RZ ;  /* 0x800000ff06067221 */ /* 0x000fc80000010100 */
[----:B------:R-:W-:-:S07]  /*44d0*/  FFMA R3, R3, R6, R3 ;  /* 0x0000000603037223 */ /* 0x000fce0000000003 */
.L_x_64:
[----:B------:R-:W-:Y:S05]  /*44e0*/  BSYNC.RECONVERGENT B0 ;  /* 0x0000000000007941 */ /* 0x000fea0003800200 */
.L_x_62:
[----:B------:R-:W-:Y:S05]  /*44f0*/  @!P3 BRA `(.L_x_65) ;  /* 0x000000080030b947 */ /* 0x000fea0003800000 */
[----:B------:R-:W-:Y:S01]  /*4500*/  UISETP.GE.U32.AND UP0, UPT, UR49, 0xf, UPT ;  /* 0x0000000f3100788c */ /* 0x000fe2000bf06070 */
[----:B------:R-:W-:-:S08]  /*4510*/  MOV R9, RZ ;  /* 0x000000ff00097202 */ /* 0x000fd00000000f00 */
[----:B------:R-:W-:Y:S05]  /*4520*/  BRA.U !UP0, `(.L_x_66) ;  /* 0x0000000108f07547 */ /* 0x000fea000b800000 */
[----:B------:R-:W0:Y:S01]  /*4530*/  LDC.64 R6, c[0x0][0x398] ;  /* 0x0000e600ff067b82 */ /* 0x000e220000000a00 */
[----:B------:R-:W-:Y:S01]  /*4540*/  HFMA2 R13, -RZ, RZ, 0, 0 ;  /* 0x00000000ff0d7431 */ /* 0x000fe200000001ff */
[----:B------:R-:W-:Y:S06]  /*4550*/  BSSY.RECONVERGENT B0, `(.L_x_67) ;  /* 0x0000038000007945 */ /* 0x000fec0003800200 */
.L_x_68:
[----:B------:R-:W-:Y:S01]  /*4560*/  IMAD.WIDE.U32 R8, R13, 0x4, R4 ;  /* 0x000000040d087825 */ /* 0x000fe200078e0004 */
[----:B------:R-:W1:Y:S04]  /*4570*/  LDCU UR4, c[0x0][0x3b4] ;  /* 0x00007680ff0477ac */ /* 0x000e680008000800 */
[----:B------:R-:W2:Y:S01]  /*4580*/  LD.E R0, desc[UR36][R8.64] ;  /* 0x0000002408007980 */ /* 0x000ea2000c101900 */
[----:B-1--4-:R-:W-:-:S04]  /*4590*/  IMAD R11, R18, UR4, R13 ;  /* 0x00000004120b7c24 */ /* 0x012fc8000f8e020d */
[----:B0-----:R-:W-:-:S04]  /*45a0*/  IMAD.WIDE R10, R11, 0x4, R6 ;  /* 0x000000040b0a7825 */ /* 0x001fc800078e0206 */
[----:B--2---:R-:W-:-:S05]  /*45b0*/  FMUL R15, R0, R3 ;  /* 0x00000003000f7220 */ /* 0x004fca0000400000 */
[----:B------:R0:W-:Y:S04]  /*45c0*/  STG.E desc[UR36][R10.64], R15 ;  /* 0x0000000f0a007986 */ /* 0x0001e8000c101924 */
[----:B------:R-:W2:Y:S02]  /*45d0*/  LD.E R0, desc[UR36][R8.64+0x4] ;  /* 0x0000042408007980 */ /* 0x000ea4000c101900 */
[----:B--2---:R-:W-:-:S05]  /*45e0*/  FMUL R19, R0, R3 ;  /* 0x0000000300137220 */ /* 0x004fca0000400000 */
[----:B------:R1:W-:Y:S04]  /*45f0*/  STG.E desc[UR36][R10.64+0x4], R19 ;  /* 0x000004130a007986 */ /* 0x0003e8000c101924 */
[----:B------:R-:W2:Y:S02]  /*4600*/  LD.E R0, desc[UR36][R8.64+0x8] ;  /* 0x0000082408007980 */ /* 0x000ea4000c101900 */
[----:B--2---:R-:W-:-:S05]  /*4610*/  FMUL R21, R0, R3 ;  /* 0x0000000300157220 */ /* 0x004fca0000400000 */
[----:B------:R2:W-:Y:S04]  /*4620*/  STG.E desc[UR36][R10.64+0x8], R21 ;  /* 0x000008150a007986 */ /* 0x0005e8000c101924 */
[----:B------:R-:W3:Y:S02]  /*4630*/  LD.E R0, desc[UR36][R8.64+0xc] ;  /* 0x00000c2408007980 */ /* 0x000ee4000c101900 */
[----:B---3--:R-:W-:-:S05]  /*4640*/  FMUL R23, R0, R3 ;  /* 0x0000000300177220 */ /* 0x008fca0000400000 */
[----:B------:R3:W-:Y:S04]  /*4650*/  STG.E desc[UR36][R10.64+0xc], R23 ;  /* 0x00000c170a007986 */ /* 0x0007e8000c101924 */
[----:B------:R-:W0:Y:S02]  /*4660*/  LD.E R0, desc[UR36][R8.64+0x10] ;  /* 0x0000102408007980 */ /* 0x000e24000c101900 */
[----:B0-----:R-:W-:-:S05]  /*4670*/  FMUL R15, R0, R3 ;  /* 0x00000003000f7220 */ /* 0x001fca0000400000 */
[----:B------:R0:W-:Y:S04]  /*4680*/  STG.E desc[UR36][R10.64+0x10], R15 ;  /* 0x0000100f0a007986 */ /* 0x0001e8000c101924 */
[----:B------:R-:W1:Y:S02]  /*4690*/  LD.E R0, desc[UR36][R8.64+0x14] ;  /* 0x0000142408007980 */ /* 0x000e64000c101900 */
[----:B-1----:R-:W-:-:S05]  /*46a0*/  FMUL R19, R0, R3 ;  /* 0x0000000300137220 */ /* 0x002fca0000400000 */
        /* <DEDUP_REMOVED lines=28> */
[----:B------:R-:W3:Y:S01]  /*4870*/  LD.E R0, desc[UR36][R8.64+0x3c] ;  /* 0x00003c2408007980 */ /* 0x000ee2000c101900 */
[----:B------:R-:W-:-:S04]  /*4880*/  IADD3 R13, PT, PT, R13, 0x10, RZ ;  /* 0x000000100d0d7810 */ /* 0x000fc80007ffe0ff */
[----:B------:R-:W-:Y:S01]  /*4890*/  ISETP.NE.AND P0, PT, R13, UR45, PT ;  /* 0x0000002d0d007c0c */ /* 0x000fe2000bf05270 */
[----:B---3--:R-:W-:-:S05]  /*48a0*/  FMUL R23, R0, R3 ;  /* 0x0000000300177220 */ /* 0x008fca0000400000 */
[----:B------:R4:W-:Y:S07]  /*48b0*/  STG.E desc[UR36][R10.64+0x3c], R23 ;  /* 0x00003c170a007986 */ /* 0x0009ee000c101924 */
[----:B------:R-:W-:Y:S05]  /*48c0*/  @P0 BRA `(.L_x_68) ;  /* 0xfffffffc00240947 */ /* 0x000fea000383ffff */
[----:B------:R-:W-:Y:S05]  /*48d0*/  BSYNC.RECONVERGENT B0 ;  /* 0x0000000000007941 */ /* 0x000fea0003800200 */
.L_x_67:
[----:B------:R-:W-:-:S07]  /*48e0*/  MOV R9, UR45 ;  /* 0x0000002d00097c02 */ /* 0x000fce0008000f00 */
.L_x_66:
[----:B------:R-:W-:-:S09]  /*48f0*/  UISETP.NE.AND UP0, UPT, UR48, URZ, UPT ;  /* 0x000000ff3000728c */ /* 0x000fd2000bf05270 */
[----:B------:R-:W-:Y:S05]  /*4900*/  BRA.U !UP0, `(.L_x_65) ;  /* 0x00000005082c7547 */ /* 0x000fea000b800000 */
[----:B------:R-:W-:Y:S02]  /*4910*/  UIADD3 UR4, UPT, UPT, UR48, -0x1, URZ ;  /* 0xffffffff30047890 */ /* 0x000fe4000fffe0ff */
[----:B------:R-:W-:Y:S02]  /*4920*/  UISETP.NE.AND UP1, UPT, UR47, URZ, UPT ;  /* 0x000000ff2f00728c */ /* 0x000fe4000bf25270 */
[----:B------:R-:W-:-:S09]  /*4930*/  UISETP.GE.U32.AND UP0, UPT, UR4, 0x7, UPT ;  /* 0x000000070400788c */ /* 0x000fd2000bf06070 */
[----:B------:R-:W-:Y:S05]  /*4940*/  BRA.U !UP0, `(.L_x_69) ;  /* 0x0000000108787547 */ /* 0x000fea000b800000 */
[----:B------:R-:W-:Y:S01]  /*4950*/  IMAD.WIDE.U32 R6, R9, 0x4, R4 ;  /* 0x0000000409067825 */ /* 0x000fe200078e0004 */
[----:B----4-:R-:W0:Y:S01]  /*4960*/  LDC.64 R10, c[0x0][0x398] ;  /* 0x0000e600ff0a7b82 */ /* 0x010e220000000a00 */
[----:B------:R-:W1:Y:S03]  /*4970*/  LDCU UR4, c[0x0][0x3b4] ;  /* 0x00007680ff0477ac */ /* 0x000e660008000800 */
[----:B------:R-:W2:Y:S01]  /*4980*/  LD.E R0, desc[UR36][R6.64] ;  /* 0x0000002406007980 */ /* 0x000ea2000c101900 */
[----:B-1----:R-:W-:-:S04]  /*4990*/  IMAD R13, R18, UR4, R9 ;  /* 0x00000004120d7c24 */ /* 0x002fc8000f8e0209 */
        /* <DEDUP_REMOVED lines=22> */
[----:B------:R-:W-:Y:S01]  /*4b00*/  IADD3 R9, PT, PT, R9, 0x8, RZ ;  /* 0x0000000809097810 */ /* 0x000fe20007ffe0ff */
[----:B---3--:R-:W-:-:S05]  /*4b10*/  FMUL R21, R0, R3 ;  /* 0x0000000300157220 */ /* 0x008fca0000400000 */
[----:B------:R0:W-:Y:S02]  /*4b20*/  STG.E desc[UR36][R10.64+0x1c], R21 ;  /* 0x00001c150a007986 */ /* 0x0001e4000c101924 */
.L_x_69:
[----:B------:R-:W-:Y:S05]  /*4b30*/  BRA.U !UP1, `(.L_x_65) ;  /* 0x0000000109a07547 */ /* 0x000fea000b800000 */
[----:B------:R-:W-:Y:S02]  /*4b40*/  UISETP.GE.U32.AND UP0, UPT, UR50, 0x3, UPT ;  /* 0x000000033200788c */ /* 0x000fe4000bf06070 */
[----:B------:R-:W-:-:S07]  /*4b50*/  UISETP.NE.AND UP1, UPT, UR46, URZ, UPT ;  /* 0x000000ff2e00728c */ /* 0x000fce000bf25270 */
[----:B------:R-:W-:Y:S05]  /*4b60*/  BRA.U !UP0, `(.L_x_70) ;  /* 0x0000000108487547 */ /* 0x000fea000b800000 */
[----:B------:R-:W-:Y:S01]  /*4b70*/  IMAD.WIDE.U32 R6, R9, 0x4, R4 ;  /* 0x0000000409067825 */ /* 0x000fe200078e0004 */
[----:B0---4-:R-:W0:Y:S01]  /*4b80*/  LDC.64 R10, c[0x0][0x398] ;  /* 0x0000e600ff0a7b82 */ /* 0x011e220000000a00 */
        /* <DEDUP_REMOVED lines=12> */
[----:B------:R-:W2:Y:S01]  /*4c50*/  LD.E R0, desc[UR36][R6.64+0xc] ;  /* 0x00000c2406007980 */ /* 0x000ea2000c101900 */
[----:B------:R-:W-:Y:S01]  /*4c60*/  IADD3 R9, PT, PT, R9, 0x4, RZ ;  /* 0x0000000409097810 */ /* 0x000fe20007ffe0ff */
[----:B--2---:R-:W-:-:S05]  /*4c70*/  FMUL R21, R0, R3 ;  /* 0x0000000300157220 */ /* 0x004fca0000400000 */
[----:B------:R1:W-:Y:S02]  /*4c80*/  STG.E desc[UR36][R10.64+0xc], R21 ;  /* 0x00000c150a007986 */ /* 0x0003e4000c101924 */
.L_x_70:
[----:B------:R-:W-:Y:S05]  /*4c90*/  BRA.U !UP1, `(.L_x_65) ;  /* 0x0000000109487547 */ /* 0x000fea000b800000 */
[----:B------:R-:W-:Y:S01]  /*4ca0*/  IMAD.WIDE.U32 R6, R9, 0x4, R4 ;  /* 0x0000000409067825 */ /* 0x000fe200078e0004 */
[----:B01--4-:R-:W0:Y:S01]  /*4cb0*/  LDC.64 R10, c[0x0][0x398] ;  /* 0x0000e600ff0a7b82 */ /* 0x013e220000000a00 */
[----:B------:R-:W1:Y:S03]  /*4cc0*/  LDCU UR4, c[0x0][0x3b4] ;  /* 0x00007680ff0477ac */ /* 0x000e660008000800 */
[----:B------:R-:W2:Y:S01]  /*4cd0*/  LD.E R0, desc[UR36][R6.64] ;  /* 0x0000002406007980 */ /* 0x000ea2000c101900 */
[----:B------:R-:W-:Y:S01]  /*4ce0*/  UISETP.NE.AND UP0, UPT, UR46, 0x1, UPT ;  /* 0x000000012e00788c */ /* 0x000fe2000bf05270 */
[----:B-1----:R-:W-:-:S04]  /*4cf0*/  IMAD R9, R18, UR4, R9 ;  /* 0x0000000412097c24 */ /* 0x002fc8000f8e0209 */
[----:B0-----:R-:W-:-:S04]  /*4d00*/  IMAD.WIDE R8, R9, 0x4, R10 ;  /* 0x0000000409087825 */ /* 0x001fc800078e020a */
[----:B--2---:R-:W-:-:S05]  /*4d10*/  FMUL R11, R0, R3 ;  /* 0x00000003000b7220 */ /* 0x004fca0000400000 */
[----:B------:R2:W-:Y:S01]  /*4d20*/  STG.E desc[UR36][R8.64], R11 ;  /* 0x0000000b08007986 */ /* 0x0005e2000c101924 */
[----:B------:R-:W-:Y:S05]  /*4d30*/  BRA.U !UP0, `(.L_x_65) ;  /* 0x0000000108207547 */ /* 0x000fea000b800000 */
[----:B------:R-:W2:Y:S01]  /*4d40*/  LD.E R0, desc[UR36][R6.64+0x4] ;  /* 0x0000042406007980 */ /* 0x000ea2000c101900 */
[----:B------:R-:W-:Y:S01]  /*4d50*/  UISETP.NE.AND UP0, UPT, UR46, 0x2, UPT ;  /* 0x000000022e00788c */ /* 0x000fe2000bf05270 */
[----:B--2---:R-:W-:-:S05]  /*4d60*/  FMUL R11, R0, R3 ;  /* 0x00000003000b7220 */ /* 0x004fca0000400000 */
[----:B------:R3:W-:Y:S03]  /*4d70*/  STG.E desc[UR36][R8.64+0x4], R11 ;  /* 0x0000040b08007986 */ /* 0x0007e6000c101924 */
[----:B------:R-:W-:Y:S05]  /*4d80*/  BRA.U !UP0, `(.L_x_65) ;  /* 0x00000001080c7547 */ /* 0x000fea000b800000 */
[----:B------:R-:W2:Y:S02]  /*4d90*/  LD.E R6, desc[UR36][R6.64+0x8] ;  /* 0x0000082406067980 */ /* 0x000ea4000c101900 */
[----:B--2---:R-:W-:-:S05]  /*4da0*/  FMUL R3, R6, R3 ;  /* 0x0000000306037220 */ /* 0x004fca0000400000 */
[----:B------:R0:W-:Y:S02]  /*4db0*/  STG.E desc[UR36][R8.64+0x8], R3 ;  /* 0x0000080308007986 */ /* 0x0001e4000c101924 */
.L_x_65:
[----:B------:R-:W-:-:S04]  /*4dc0*/  MOV R0, 0x8 ;  /* 0x0000000800007802 */ /* 0x000fc80000000f00 */
[----:B------:R0:W0:Y:S03]  /*4dd0*/  LDC.64 R6, c[0x4][R0] ;  /* 0x0100000000067b82 */ /* 0x0000260000000a00 */
[----:B01--4-:R-:W-:-:S07]  /*4de0*/  LEPC R20, `(.L_x_71) ;  /* 0x000000001014794e */ /* 0x013fce0000000000 */
[----:B--23--:R-:W-:Y:S05]  /*4df0*/  CALL.ABS.NOINC R6 ;  /* 0x0000000006007343 */ /* 0x00cfea0003c00000 */
.L_x_71:
[----:B------:R-:W0:Y:S01]  /*4e00*/  S2R R18, SR_CTAID.X ;  /* 0x0000000000127919 */ /* 0x000e220000002500 */
[----:B------:R-:W1:Y:S01]  /*4e10*/  LDCU UR4, c[0x0][0x3b0] ;  /* 0x00007600ff0477ac */ /* 0x000e620008000800 */
[----:B------:R-:W-:-:S04]  /*4e20*/  IADD3 R17, PT, PT, R17, UR42, RZ ;  /* 0x0000002a11117c10 */ /* 0x000fc8000fffe0ff */
[----:B------:R-:W-:Y:S02]  /*4e30*/  ISETP.LT.U32.AND P1, PT, R17, 0x20, PT ;  /* 0x000000201100780c */ /* 0x000fe40003f21070 */
[----:B0-----:R-:W-:-:S04]  /*4e40*/  LEA R18, R18, R17, 0x5 ;  /* 0x0000001112127211 */ /* 0x001fc800078e28ff */
[----:B-1----:R-:W-:-:S13]  /*4e50*/  ISETP.GE.AND P0, PT, R18, UR4, PT ;  /* 0x0000000412007c0c */ /* 0x002fda000bf06270 */
[----:B------:R-:W-:Y:S05]  /*4e60*/  @!P0 BRA P1, `(.L_x_72) ;  /* 0xffffffb4003c8947 */ /* 0x000fea000083ffff */
[----:B------:R-:W-:Y:S05]  /*4e70*/  BSYNC B6 ;  /* 0x0000000000067941 */ /* 0x000fea0003800000 */
.L_x_4:
[----:B------:R-:W-:Y:S05]  /*4e80*/  EXIT ;  /* 0x000000000000794d */ /* 0x000fea0003800000 */
        .weak           $__internal_0_$__cuda_sm20_rcp_rn_f32_slowpath
        .type           $__internal_0_$__cuda_sm20_rcp_rn_f32_slowpath,@function
        .size           $__internal_0_$__cuda_sm20_rcp_rn_f32_slowpath,($__internal_1_$__cuda_sm20_sqrt_rn_f32_slowpath - $__internal_0_$__cuda_sm20_rcp_rn_f32_slowpath)
$__internal_0_$__cuda_sm20_rcp_rn_f32_slowpath:
[----:B------:R-:W-:Y:S01]  /*4e90*/  SHF.L.U32 R3, R0, 0x1, RZ ;  /* 0x0000000100037819 */ /* 0x000fe200000006ff */
[----:B------:R-:W-:Y:S03]  /*4ea0*/  BSSY.RECONVERGENT B1, `(.L_x_73) ;  /* 0x0000030000017945 */ /* 0x000fe60003800200 */
[----:B------:R-:W-:-:S04]  /*4eb0*/  SHF.R.U32.HI R11, RZ, 0x18, R3 ;  /* 0x00000018ff0b7819 */ /* 0x000fc80000011603 */
[----:B------:R-:W-:-:S13]  /*4ec0*/  ISETP.NE.U32.AND P0, PT, R11, RZ, PT ;  /* 0x000000ff0b00720c */ /* 0x000fda0003f05070 */
[----:B------:R-:W-:Y:S05]  /*4ed0*/  @P0 BRA `(.L_x_74) ;  /* 0x0000000000280947 */ /* 0x000fea0003800000 */
[----:B------:R-:W-:-:S04]  /*4ee0*/  SHF.L.U32 R3, R0, 0x1, RZ ;  /* 0x0000000100037819 */ /* 0x000fc800000006ff */
[----:B------:R-:W-:-:S13]  /*4ef0*/  ISETP.NE.AND P0, PT, R3, RZ, PT ;  /* 0x000000ff0300720c */ /* 0x000fda0003f05270 */
[----:B------:R-:W-:Y:S01]  /*4f00*/  @P0 FFMA R8, R0, 1.84467440737095516160e+19, RZ ;  /* 0x5f80000000080823 */ /* 0x000fe200000000ff */
[----:B------:R-:W-:Y:S08]  /*4f10*/  @!P0 MUFU.RCP R7, R0 ;  /* 0x0000000000078308 */ /* 0x000ff00000001000 */
[----:B------:R-:W0:Y:S02]  /*4f20*/  @P0 MUFU.RCP R3, R8 ;  /* 0x0000000800030308 */ /* 0x000e240000001000 */
[----:B0-----:R-:W-:-:S04]  /*4f30*/  @P0 FFMA R9, R8, R3, -1 ;  /* 0xbf80000008090423 */ /* 0x001fc80000000003 */
[----:B------:R-:W-:-:S04]  /*4f40*/  @P0 FADD.FTZ R10, -R9, -RZ ;  /* 0x800000ff090a0221 */ /* 0x000fc80000010100 */
[----:B------:R-:W-:-:S04]  /*4f50*/  @P0 FFMA R3, R3, R10, R3 ;  /* 0x0000000a03030223 */ /* 0x000fc80000000003 */
[----:B------:R-:W-:Y:S01]  /*4f60*/  @P0 FFMA R7, R3, 1.84467440737095516160e+19, RZ ;  /* 0x5f80000003070823 */ /* 0x000fe200000000ff */
[----:B------:R-:W-:Y:S06]  /*4f70*/  BRA `(.L_x_75) ;  /* 0x0000000000887947 */ /* 0x000fec0003800000 */
.L_x_74:
[----:B------:R-:W-:-:S04]  /*4f80*/  IADD3 R13, PT, PT, R11, -0xfd, RZ ;  /* 0xffffff030b0d7810 */ /* 0x000fc80007ffe0ff */
[----:B------:R-:W-:-:S13]  /*4f90*/  ISETP.GT.U32.AND P0, PT, R13, 0x1, PT ;  /* 0x000000010d00780c */ /* 0x000fda0003f04070 */
[----:B------:R-:W-:Y:S05]  /*4fa0*/  @P0 BRA `(.L_x_76) ;  /* 0x0000000000780947 */ /* 0x000fea0003800000 */
[----:B------:R-:W-:Y:S01]  /*4fb0*/  LOP3.LUT R3, R0, 0x7fffff, RZ, 0xc0, !PT ;  /* 0x007fffff00037812 */ /* 0x000fe200078ec0ff */
[----:B------:R-:W-:-:S03]  /*4fc0*/  HFMA2 R10, -RZ, RZ, 0, 1.78813934326171875e-07 ;  /* 0x00000003ff0a7431 */ /* 0x000fc600000001ff */
[----:B------:R-:W-:-:S04]  /*4fd0*/  LOP3.LUT R3, R3, 0x3f800000, RZ, 0xfc, !PT ;  /* 0x3f80000003037812 */ /* 0x000fc800078efcff */
[----:B------:R-:W0:Y:S01]  /*4fe0*/  MUFU.RCP R8, R3 ;  /* 0x0000000300087308 */ /* 0x000e220000001000 */
[----:B------:R-:W-:Y:S01]  /*4ff0*/  SHF.L.U32 R10, R10, R13, RZ ;  /* 0x0000000d0a0a7219 */ /* 0x000fe200000006ff */
[----:B0-----:R-:W-:-:S04]  /*5000*/  FFMA R7, R3, R8, -1 ;  /* 0xbf80000003077423 */ /* 0x001fc80000000008 */
[----:B------:R-:W-:-:S04]  /*5010*/  FADD.FTZ R7, -R7, -RZ ;  /* 0x800000ff07077221 */ /* 0x000fc80000010100 */
[CCC-:B------:R-:W-:Y:S01]  /*5020*/  FFMA.RM R9, R8.reuse, R7.reuse, R8.reuse ;  /* 0x0000000708097223 */ /* 0x1c0fe20000004008 */
[----:B------:R-:W-:-:S04]  /*5030*/  FFMA.RP R8, R8, R7, R8 ;  /* 0x0000000708087223 */ /* 0x000fc80000008008 */
[C---:B------:R-:W-:Y:S02]  /*5040*/  LOP3.LUT R7, R9.reuse, 0x7fffff, RZ, 0xc0, !PT ;  /* 0x007fffff09077812 */ /* 0x040fe400078ec0ff */
[----:B------:R-:W-:Y:S02]  /*5050*/  FSETP.NEU.FTZ.AND P0, PT, R9, R8, PT ;  /* 0x000000080900720b */ /* 0x000fe40003f1d000 */
[----:B------:R-:W-:Y:S02]  /*5060*/  LOP3.LUT R7, R7, 0x800000, RZ, 0xfc, !PT ;  /* 0x0080000007077812 */ /* 0x000fe400078efcff */
[----:B------:R-:W-:Y:S02]  /*5070*/  SEL R8, RZ, 0xffffffff, !P0 ;  /* 0xffffffffff087807 */ /* 0x000fe40004000000 */
[----:B------:R-:W-:Y:S02]  /*5080*/  LOP3.LUT R10, R10, R7, RZ, 0xc0, !PT ;  /* 0x000000070a0a7212 */ /* 0x000fe400078ec0ff */
[----:B------:R-:W-:-:S02]  /*5090*/  IADD3 R8, PT, PT, -R8, RZ, RZ ;  /* 0x000000ff08087210 */ /* 0x000fc40007ffe1ff */
[-C--:B------:R-:W-:Y:S02]  /*50a0*/  SHF.R.U32.HI R10, RZ, R13.reuse, R10 ;  /* 0x0000000dff0a7219 */ /* 0x080fe4000001160a */
[----:B------:R-:W-:Y:S02]  /*50b0*/  LOP3.LUT P1, RZ, R8, R13, R7, 0xf8, !PT ;  /* 0x0000000d08ff7212 */ /* 0x000fe4000782f807 */
[C---:B------:R-:W-:Y:S02]  /*50c0*/  LOP3.LUT P0, RZ, R10.reuse, 0x1, RZ, 0xc0, !PT ;  /* 0x000000010aff7812 */ /* 0x040fe4000780c0ff */
[----:B------:R-:W-:Y:S02]  /*50d0*/  LOP3.LUT P2, RZ, R10, 0x2, RZ, 0xc0, !PT ;  /* 0x000000020aff7812 */ /* 0x000fe4000784c0ff */
[----:B------:R-:W-:Y:S02]  /*50e0*/  IADD3 R8, PT, PT, R11, -0xfc, RZ ;  /* 0xffffff040b087810 */ /* 0x000fe40007ffe0ff */
[----:B------:R-:W-:-:S02]  /*50f0*/  PLOP3.LUT P0, PT, P0, P1, P2, 0xe0, 0x0 ;  /* 0x000000000000781c */ /* 0x000fc40000703c20 */
[----:B------:R-:W-:Y:S02]  /*5100*/  LOP3.LUT P1, RZ, R0, 0x7fffff, RZ, 0xc0, !PT ;  /* 0x007fffff00ff7812 */ /* 0x000fe4000782c0ff */
[----:B------:R-:W-:Y:S02]  /*5110*/  SEL R3, RZ, 0x1, !P0 ;  /* 0x00000001ff037807 */ /* 0x000fe40004000000 */
[----:B------:R-:W-:Y:S02]  /*5120*/  SHF.R.U32.HI R7, RZ, R8, R7 ;  /* 0x00000008ff077219 */ /* 0x000fe40000011607 */
[----:B------:R-:W-:-:S04]  /*5130*/  IADD3 R3, PT, PT, -R3, RZ, RZ ;  /* 0x000000ff03037210 */ /* 0x000fc80007ffe1ff */
[----:B------:R-:W-:-:S13]  /*5140*/  ISETP.GE.AND P0, PT, R3, RZ, PT ;  /* 0x000000ff0300720c */ /* 0x000fda0003f06270 */
[----:B------:R-:W-:-:S04]  /*5150*/  @!P0 IADD3 R7, PT, PT, R7, 0x1, RZ ;  /* 0x0000000107078810 */ /* 0x000fc80007ffe0ff */
[----:B------:R-:W-:-:S04]  /*5160*/  @!P1 SHF.L.U32 R7, R7, 0x1, RZ ;  /* 0x0000000107079819 */ /* 0x000fc800000006ff */
[----:B------:R-:W-:Y:S01]  /*5170*/  LOP3.LUT R7, R7, 0x80000000, R0, 0xf8, !PT ;  /* 0x8000000007077812 */ /* 0x000fe200078ef800 */
[----:B------:R-:W-:Y:S06]  /*5180*/  BRA `(.L_x_75) ;  /* 0x0000000000047947 */ /* 0x000fec0003800000 */
.L_x_76:
[----:B------:R0:W1:Y:S02]  /*5190*/  MUFU.RCP R7, R0 ;  /* 0x0000000000077308 */ /* 0x0000640000001000 */
.L_x_75:
[----:B------:R-:W-:Y:S05]  /*51a0*/  BSYNC.RECONVERGENT B1 ;  /* 0x0000000000017941 */ /* 0x000fea0003800200 */
.L_x_73:
[----:B-1----:R-:W-:Y:S01]  /*51b0*/  MOV R3, R7 ;  /* 0x0000000700037202 */ /* 0x002fe20000000f00 */
[----:B------:R-:W-:-:S04]  /*51c0*/  HFMA2 R7, -RZ, RZ, 0, 0 ;  /* 0x00000000ff077431 */ /* 0x000fc800000001ff */
[----:B0-----:R-:W-:Y:S05]  /*51d0*/  RET.REL.NODEC R6 `(_Z22flash_attention_kernelPKfS0_S0_PfS1_S1_ii) ;  /* 0xffffffac06887950 */ /* 0x001fea0003c3ffff */
        .weak           $__internal_1_$__cuda_sm20_sqrt_rn_f32_slowpath
        .type           $__internal_1_$__cuda_sm20_sqrt_rn_f32_slowpath,@function
        .size           $__internal_1_$__cuda_sm20_sqrt_rn_f32_slowpath,(.L_x_98 - $__internal_1_$__cuda_sm20_sqrt_rn_f32_slowpath)
$__internal_1_$__cuda_sm20_sqrt_rn_f32_slowpath:
[----:B------:R-:W-:-:S13]  /*51e0*/  LOP3.LUT P0, RZ, R0, 0x7fffffff, RZ, 0xc0, !PT ;  /* 0x7fffffff00ff7812 */ /* 0x000fda000780c0ff */
[----:B------:R-:W-:Y:S01]  /*51f0*/  @!P0 MOV R2, R0 ;  /* 0x0000000000028202 */ /* 0x000fe20000000f00 */
[----:B------:R-:W-:Y:S06]  /*5200*/  @!P0 BRA `(.L_x_77) ;  /* 0x0000000000448947 */ /* 0x000fec0003800000 */
[----:B------:R-:W-:-:S13]  /*5210*/  FSETP.GEU.FTZ.AND P0, PT, R0, RZ, PT ;  /* 0x000000ff0000720b */ /* 0x000fda0003f1e000 */
[----:B------:R-:W-:Y:S01]  /*5220*/  @!P0 MOV R2, 0x7fffffff ;  /* 0x7fffffff00028802 */ /* 0x000fe20000000f00 */
[----:B------:R-:W-:Y:S06]  /*5230*/  @!P0 BRA `(.L_x_77) ;  /* 0x0000000000388947 */ /* 0x000fec0003800000 */
[----:B------:R-:W-:-:S13]  /*5240*/  FSETP.GTU.FTZ.AND P0, PT, |R0|, +INF , PT ;  /* 0x7f8000000000780b */ /* 0x000fda0003f1c200 */
[----:B------:R-:W-:Y:S01]  /*5250*/  @P0 FADD.FTZ R2, R0, 1 ;  /* 0x3f80000000020421 */ /* 0x000fe20000010000 */
[----:B------:R-:W-:Y:S06]  /*5260*/  @P0 BRA `(.L_x_77) ;  /* 0x00000000002c0947 */ /* 0x000fec0003800000 */
[----:B------:R-:W-:-:S13]  /*5270*/  FSETP.NEU.FTZ.AND P0, PT, |R0|, +INF , PT ;  /* 0x7f8000000000780b */ /* 0x000fda0003f1d200 */
[----:B------:R-:W-:Y:S01]  /*5280*/  @!P0 MOV R2, R0 ;  /* 0x0000000000028202 */ /* 0x000fe20000000f00 */
[----:B------:R-:W-:Y:S06]  /*5290*/  @!P0 BRA `(.L_x_77) ;  /* 0x0000000000208947 */ /* 0x000fec0003800000 */
[----:B------:R-:W-:-:S04]  /*52a0*/  FFMA R0, R0, 1.84467440737095516160e+19, RZ ;  /* 0x5f80000000007823 */ /* 0x000fc800000000ff */
[----:B------:R-:W0:Y:S02]  /*52b0*/  MUFU.RSQ R3, R0 ;  /* 0x0000000000037308 */ /* 0x000e240000001400 */
[----:B0-----:R-:W-:Y:S01]  /*52c0*/  FMUL.FTZ R7, R0, R3 ;  /* 0x0000000300077220 */ /* 0x001fe20000410000 */
[----:B------:R-:W-:-:S03]  /*52d0*/  FMUL.FTZ R3, R3, 0.5 ;  /* 0x3f00000003037820 */ /* 0x000fc60000410000 */
[----:B------:R-:W-:-:S04]  /*52e0*/  FADD.FTZ R2, -R7, -RZ ;  /* 0x800000ff07027221 */ /* 0x000fc80000010100 */
[----:B------:R-:W-:-:S04]  /*52f0*/  FFMA R2, R7, R2, R0 ;  /* 0x0000000207027223 */ /* 0x000fc80000000000 */
[----:B------:R-:W-:-:S04]  /*5300*/  FFMA R2, R2, R3, R7 ;  /* 0x0000000302027223 */ /* 0x000fc80000000007 */
[----:B------:R-:W-:-:S07]  /*5310*/  FMUL.FTZ R2, R2, 2.3283064365386962891e-10 ;  /* 0x2f80000002027820 */ /* 0x000fce0000410000 */
.L_x_77:
[----:B------:R-:W-:Y:S01]  /*5320*/  HFMA2 R3, -RZ, RZ, 0, 0 ;  /* 0x00000000ff037431 */ /* 0x000fe200000001ff */
[----:B------:R-:W-:Y:S02]  /*5330*/  MOV R0, R2 ;  /* 0x0000000200007202 */ /* 0x000fe40000000f00 */
[----:B------:R-:W-:-:S04]  /*5340*/  MOV R2, R4 ;  /* 0x0000000400027202 */ /* 0x000fc80000000f00 */
[----:B------:R-:W-:Y:S05]  /*5350*/  RET.REL.NODEC R2 `(_Z22flash_attention_kernelPKfS0_S0_PfS1_S1_ii) ;  /* 0xffffffac02287950 */ /* 0x000fea0003c3ffff */
.L_x_78:
[----:B------:R-:W-:-:S00]  /*5360*/  BRA `(.L_x_78) ;  /* 0xfffffffc00fc7947 */ /* 0x000fc0000383ffff */
[----:B------:R-:W-:-:S00]  /*5370*/  NOP ;  /* 0x0000000000007918 */ /* 0x000fc00000000000 */
        /* <DEDUP_REMOVED lines=8> */
.L_x_98:


//--------------------- .text._Z24initialize_random_matrixPfiiy --------------------------
	.section	.text._Z24initialize_random_matrixPfiiy,"ax",@progbits
	.align	128
        .global         _Z24initialize_random_matrixPfiiy
        .type           _Z24initialize_random_matrixPfiiy,@function
        .size           _Z24initialize_random_matrixPfiiy,(.L_x_100 - _Z24initialize_random_matrixPfiiy)
        .other          _Z24initialize_random_matrixPfiiy,@"STO_CUDA_ENTRY STV_DEFAULT"
_Z24initialize_random_matrixPfiiy:
.text._Z24initialize_random_matrixPfiiy:
[----:B------:R-:W0:Y:S01]  /*0000*/  LDC R1, c[0x0][0x37c] ;  /* 0x0000df00ff017b82 */ /* 0x000e220000000800 */
[----:B------:R-:W1:Y:S01]  /*0010*/  S2R R0, SR_TID.X ;  /* 0x0000000000007919 */ /* 0x000e620000002100 */
[----:B------:R-:W2:Y:S06]  /*0020*/  LDCU UR7, c[0x0][0x360] ;  /* 0x00006c00ff0777ac */ /* 0x000eac0008000800 */
[----:B------:R-:W1:Y:S01]  /*0030*/  S2UR UR6, SR_CTAID.X ;  /* 0x00000000000679c3 */ /* 0x000e620000002500 */
[----:B0-----:R-:W-:Y:S01]  /*0040*/  VIADD R1, R1, 0xffffffd0 ;  /* 0xffffffd001017836 */ /* 0x001fe20000000000 */
[----:B------:R-:W0:Y:S06]  /*0050*/  LDCU.64 UR4, c[0x0][0x388] ;  /* 0x00007100ff0477ac */ /* 0x000e2c0008000a00 */
[----:B------:R-:W1:Y:S01]  /*0060*/  LDC R3, c[0x0][0x360] ;  /* 0x0000d800ff037b82 */ /* 0x000e620000000800 */
[----:B0-----:R-:W-:Y:S01]  /*0070*/  UIMAD UR4, UR5, UR4, URZ ;  /* 0x00000004050472a4 */ /* 0x001fe2000f8e02ff */
[----:B-1----:R-:W-:-:S05]  /*0080*/  IMAD R0, R3, UR6, R0 ;  /* 0x0000000603007c24 */ /* 0x002fca000f8e0200 */
[----:B------:R-:W-:-:S13]  /*0090*/  ISETP.GE.AND P0, PT, R0, UR4, PT ;  /* 0x0000000400007c0c */ /* 0x000fda000bf06270 */
[----:B--2---:R-:W-:Y:S05]  /*00a0*/  @P0 EXIT ;  /* 0x000000000000094d */ /* 0x004fea0003800000 */
[----:B------:R-:W0:Y:S01]  /*00b0*/  LDCU.64 UR4, c[0x0][0x390] ;  /* 0x00007200ff0477ac */ /* 0x000e220008000a00 */
[----:B------:R-:W1:Y:S01]  /*00c0*/  LDCU UR6, c[0x0][0x370] ;  /* 0x00006e00ff0677ac */ /* 0x000e620008000800 */
[----:B------:R-:W2:Y:S01]  /*00d0*/  LDCU.64 UR12, c[0x0][0x358] ;  /* 0x00006b00ff0c77ac */ /* 0x000ea20008000a00 */
[----:B0-----:R-:W-:Y:S02]  /*00e0*/  ULOP3.LUT UR4, UR4, 0xaad26b49, URZ, 0x3c, !UPT ;  /* 0xaad26b4904047892 */ /* 0x001fe4000f8e3cff */
[----:B------:R-:W-:Y:S02]  /*00f0*/  ULOP3.LUT UR5, UR5, 0xf7dcefdd, URZ, 0x3c, !UPT ;  /* 0xf7dcefdd05057892 */ /* 0x000fe4000f8e3cff */
[----:B------:R-:W-:Y:S02]  /*0100*/  UIMAD UR4, UR4, 0x4182bed5, URZ ;  /* 0x4182bed5040478a4 */ /* 0x000fe4000f8e02ff */
[----:B------:R-:W-:Y:S02]  /*0110*/  UIMAD UR5, UR5, -0x658354e5, URZ ;  /* 0x9a7cab1b050578a4 */ /* 0x000fe4000f8e02ff */
[----:B-1----:R-:W-:-:S02]  /*0120*/  UIMAD UR7, UR7, UR6, URZ ;  /* 0x00000006070772a4 */ /* 0x002fc4000f8e02ff */
[----:B------:R-:W-:Y:S02]  /*0130*/  ULOP3.LUT UR8, UR4, 0x159a55e5, URZ, 0x3c, !UPT ;  /* 0x159a55e504087892 */ /* 0x000fe4000f8e3cff */
[----:B------:R-:W-:Y:S02]  /*0140*/  UIADD3 UR9, UPT, UPT, UR5, 0x1f123bb5, URZ ;  /* 0x1f123bb505097890 */ /* 0x000fe4000fffe0ff */
[----:B------:R-:W-:Y:S02]  /*0150*/  ULOP3.LUT UR10, UR5, 0x5491333, URZ, 0x3c, !UPT ;  /* 0x05491333050a7892 */ /* 0x000fe4000f8e3cff */
[----:B------:R-:W-:Y:S02]  /*0160*/  UIADD3 UR11, UPT, UPT, UR4, 0x583f19, URZ ;  /* 0x00583f19040b7890 */ /* 0x000fe4000fffe0ff */
[----:B--2---:R-:W-:-:S12]  /*0170*/  UIADD3 UR6, UPT, UPT, UR4, 0x6a788e, UR5 ;  /* 0x006a788e04067890 */ /* 0x004fd8000fffe005 */
.L_x_90:
[----:B0-----:R-:W0:Y:S01]  /*0180*/  LDC R2, c[0x0][0x390] ;  /* 0x0000e400ff027b82 */ /* 0x001e220000000800 */
[----:B------:R-:W-:Y:S01]  /*0190*/  IMAD.U32 R8, RZ, RZ, UR8 ;  /* 0x00000008ff087e24 */ /* 0x000fe2000f8e00ff */
[----:B------:R-:W-:Y:S01]  /*01a0*/  ISETP.NE.AND P0, PT, R0, RZ, PT ;  /* 0x000000ff0000720c */ /* 0x000fe20003f05270 */
[----:B------:R-:W-:Y:S01]  /*01b0*/  IMAD.U32 R9, RZ, RZ, UR9 ;  /* 0x00000009ff097e24 */ /* 0x000fe2000f8e00ff */
[----:B------:R-:W-:Y:S01]  /*01c0*/  BSSY.RECONVERGENT B0, `(.L_x_79) ;  /* 0x0000262000007945 */ /* 0x000fe20003800200 */
[----:B------:R-:W-:Y:S02]  /*01d0*/  IMAD.U32 R10, RZ, RZ, UR10 ;  /* 0x0000000aff0a7e24 */ /* 0x000fe4000f8e00ff */
[----:B------:R-:W-:Y:S01]  /*01e0*/  IMAD.U32 R11, RZ, RZ, UR11 ;  /* 0x0000000bff0b7e24 */ /* 0x000fe2000f8e00ff */
[----:B------:R1:W-:Y:S01]  /*01f0*/  STL.64 [R1+0x8], R8 ;  /* 0x0000080801007387 */ /* 0x0003e20000100a00 */
[----:B------:R-:W-:Y:S02]  /*0200*/  IMAD.U32 R5, RZ, RZ, UR11 ;  /* 0x0000000bff057e24 */ /* 0x000fe4000f8e00ff */
[----:B------:R-:W-:Y:S01]  /*0210*/  IMAD.U32 R4, RZ, RZ, UR10 ;  /* 0x0000000aff047e24 */ /* 0x000fe2000f8e00ff */
[----:B------:R1:W-:Y:S01]  /*0220*/  STL.64 [R1+0x10], R10 ;  /* 0x0000100a01007387 */ /* 0x0003e20000100a00 */
[----:B------:R-:W-:Y:S01]  /*0230*/  IMAD.U32 R3, RZ, RZ, UR9 ;  /* 0x00000009ff037e24 */ /* 0x000fe2000f8e00ff */
[----:B0-----:R-:W-:-:S05]  /*0240*/  LOP3.LUT R2, R2, 0xaad26b49, RZ, 0x3c, !PT ;  /* 0xaad26b4902027812 */ /* 0x001fca00078e3cff */
[----:B------:R-:W-:-:S04]  /*0250*/  IMAD R2, R2, 0x4182bed5, RZ ;  /* 0x4182bed502027824 */ /* 0x000fc800078e02ff */
[----:B------:R-:W-:Y:S02]  /*0260*/  VIADD R6, R2, 0x75bcd15 ;  /* 0x075bcd1502067836 */ /* 0x000fe40000000000 */
[----:B------:R-:W-:-:S03]  /*0270*/  IMAD.U32 R2, RZ, RZ, UR8 ;  /* 0x00000008ff027e24 */ /* 0x000fc6000f8e00ff */
[----:B------:R1:W-:Y:S01]  /*0280*/  STL [R1+0x4], R6 ;  /* 0x0000040601007387 */ /* 0x0003e20000100800 */
[----:B------:R-:W-:Y:S05]  /*0290*/  @!P0 BRA `(.L_x_80) ;  /* 0x0000002400508947 */ /* 0x000fea0003800000 */
[--C-:B------:R-:W-:Y:S01]  /*02a0*/  SHF.R.S32.HI R7, RZ, 0x1f, R0.reuse ;  /* 0x0000001fff077819 */ /* 0x100fe20000011400 */
[----:B------:R-:W-:Y:S02]  /*02b0*/  IMAD.MOV.U32 R12, RZ, RZ, R0 ;  /* 0x000000ffff0c7224 */ /* 0x000fe400078e0000 */
[----:B------:R-:W-:Y:S02]  /*02c0*/  IMAD.MOV.U32 R13, RZ, RZ, RZ ;  /* 0x000000ffff0d7224 */ /* 0x000fe400078e00ff */
[----:B------:R-:W-:Y:S02]  /*02d0*/  IMAD.U32 R5, RZ, RZ, UR11 ;  /* 0x0000000bff057e24 */ /* 0x000fe4000f8e00ff */
[----:B------:R-:W-:Y:S02]  /*02e0*/  IMAD.U32 R4, RZ, RZ, UR10 ;  /* 0x0000000aff047e24 */ /* 0x000fe4000f8e00ff */
[----:B------:R-:W-:Y:S02]  /*02f0*/  IMAD.U32 R3, RZ, RZ, UR9 ;  /* 0x00000009ff037e24 */ /* 0x000fe4000f8e00ff */
[----:B------:R-:W-:-:S07]  /*0300*/  IMAD.U32 R2, RZ, RZ, UR8 ;  /* 0x00000008ff027e24 */ /* 0x000fce000f8e00ff */
.L_x_89:
[----:B------:R-:W-:Y:S01]  /*0310*/  LOP3.LUT R19, R12, 0x3, RZ, 0xc0, !PT ;  /* 0x000000030c137812 */ /* 0x000fe200078ec0ff */
[----:B------:R-:W-:Y:S03]  /*0320*/  BSSY.RECONVERGENT B1, `(.L_x_81) ;  /* 0x0000245000017945 */ /* 0x000fe60003800200 */
[----:B------:R-:W-:-:S04]  /*0330*/  ISETP.NE.U32.AND P0, PT, R19, RZ, PT ;  /* 0x000000ff1300720c */ /* 0x000fc80003f05070 */
[----:B------:R-:W-:-:S13]  /*0340*/  ISETP.NE.AND.EX P0, PT, RZ, RZ, PT, P0 ;  /* 0x000000ffff00720c */ /* 0x000fda0003f05300 */
[----:B0-23--:R-:W-:Y:S05]  /*0350*/  @!P0 BRA `(.L_x_82) ;  /* 0x0000002400048947 */ /* 0x00dfea0003800000 */
[----:B-1----:R-:W0:Y:S01]  /*0360*/  LDC.64 R8, c[0x4][0x10] ;  /* 0x01000400ff087b82 */ /* 0x002e220000000a00 */
[----:B------:R-:W-:Y:S01]  /*0370*/  IMAD.MOV.U32 R6, RZ, RZ, RZ ;  /* 0x000000ffff067224 */ /* 0x000fe200078e00ff */
[----:B------:R-:W-:Y:S01]  /*0380*/  CS2R R4, SRZ ;  /* 0x0000000000047805 */ /* 0x000fe2000001ff00 */
[----:B------:R-:W-:Y:S01]  /*0390*/  IMAD.MOV.U32 R14, RZ, RZ, RZ ;  /* 0x000000ffff0e7224 */ /* 0x000fe200078e00ff */
[----:B------:R-:W-:Y:S01]  /*03a0*/  CS2R R2, SRZ ;  /* 0x0000000000027805 */ /* 0x000fe2000001ff00 */
[----:B0-----:R-:W-:-:S07]  /*03b0*/  IMAD.WIDE.U32 R8, R13, 0xc80, R8 ;  /* 0x00000c800d087825 */ /* 0x001fce00078e0008 */
.L_x_84:
[----:B------:R-:W-:-:S06]  /*03c0*/  IMAD R15, R14, 0x4, R1 ;  /* 0x000000040e0f7824 */ /* 0x000fcc00078e0201 */
[----:B------:R-:W5:Y:S01]  /*03d0*/  LDL R15, [R15+0x4] ;  /* 0x000004000f0f7983 */ /* 0x000f620000100800 */
[----:B------:R-:W-:Y:S01]  /*03e0*/  IMAD.SHL.U32 R16, R14, 0x20, RZ ;  /* 0x000000200e107824 */ /* 0x000fe200078e00ff */
[----:B------:R-:W-:-:S06]  /*03f0*/  UMOV UR4, URZ ;  /* 0x000000ff00047c82 */ /* 0x000fcc0008000000 */
.L_x_83:
[----:B-----5:R-:W-:Y:S01]  /*0400*/  SHF.R.U32.HI R20, RZ, UR4, R15 ;  /* 0x00000004ff147c19 */ /* 0x020fe2000801160f */
[----:B------:R-:W-:-:S03]  /*0410*/  VIADD R10, R16, UR4 ;  /* 0x00000004100a7c36 */ /* 0x000fc60008000000 */
[----:B------:R-:W-:-:S04]  /*0420*/  LOP3.LUT R11, R20, 0x1, RZ, 0xc0, !PT ;  /* 0x00000001140b7812 */ /* 0x000fc800078ec0ff */
[----:B------:R-:W-:Y:S01]  /*0430*/  ISETP.NE.U32.AND P0, PT, R11, 0x1, PT ;  /* 0x000000010b00780c */ /* 0x000fe20003f05070 */
[----:B------:R-:W-:-:S03]  /*0440*/  IMAD R11, R10, 0x5, RZ ;  /* 0x000000050a0b7824 */ /* 0x000fc600078e02ff */
[----:B------:R-:W-:Y:S01]  /*0450*/  R2P PR, R20, 0x7e ;  /* 0x0000007e14007804 */ /* 0x000fe20000000000 */
[----:B------:R-:W-:-:S08]  /*0460*/  IMAD.WIDE.U32 R10, R11, 0x4, R8 ;  /* 0x000000040b0a7825 */ /* 0x000fd000078e0008 */
[----:B------:R-:W2:Y:S04]  /*0470*/  @!P0 LDG.E R17, desc[UR12][R10.64] ;  /* 0x0000000c0a118981 */ /* 0x000ea8000c1e1900 */
[----:B------:R-:W3:Y:S04]  /*0480*/  @!P0 LDG.E R18, desc[UR12][R10.64+0x10] ;  /* 0x0000100c0a128981 */ /* 0x000ee8000c1e1900 */
[----:B------:R-:W4:Y:S04]  /*0490*/  @P1 LDG.E R21, desc[UR12][R10.64+0x14] ;  /* 0x0000140c0a151981 */ /* 0x000f28000c1e1900 */
[----:B------:R-:W4:Y:S04]  /*04a0*/  @P2 LDG.E R23, desc[UR12][R10.64+0x28] ;  /* 0x0000280c0a172981 */ /* 0x000f28000c1e1900 */
[----:B------:R-:W4:Y:S04]  /*04b0*/  @P1 LDG.E R22, desc[UR12][R10.64+0x24] ;  /* 0x0000240c0a161981 */ /* 0x000f28000c1e1900 */
[----:B------:R-:W4:Y:S04]  /*04c0*/  @P2 LDG.E R24, desc[UR12][R10.64+0x38] ;  /* 0x0000380c0a182981 */ /* 0x000f28000c1e1900 */
[----:B------:R-:W4:Y:S04]  /*04d0*/  @P3 LDG.E R25, desc[UR12][R10.64+0x3c] ;  /* 0x00003c0c0a193981 */ /* 0x000f28000c1e1900 */
[----:B------:R-:W4:Y:S01]  /*04e0*/  @P4 LDG.E R27, desc[UR12][R10.64+0x50] ;  /* 0x0000500c0a1b4981 */ /* 0x000f22000c1e1900 */
[----:B--2---:R-:W-:-:S03]  /*04f0*/  @!P0 LOP3.LUT R6, R6, R17, RZ, 0x3c, !PT ;  /* 0x0000001106068212 */ /* 0x004fc600078e3cff */
[----:B------:R-:W2:Y:S01]  /*0500*/  @!P0 LDG.E R17, desc[UR12][R10.64+0x4] ;  /* 0x0000040c0a118981 */ /* 0x000ea2000c1e1900 */
[----:B---3--:R-:W-:-:S03]  /*0510*/  @!P0 LOP3.LUT R5, R5, R18, RZ, 0x3c, !PT ;  /* 0x0000001205058212 */ /* 0x008fc600078e3cff */
[----:B------:R-:W3:Y:S01]  /*0520*/  @!P0 LDG.E R18, desc[UR12][R10.64+0x8] ;  /* 0x0000080c0a128981 */ /* 0x000ee2000c1e1900 */
[----:B----4-:R-:W-:-:S03]  /*0530*/  @P1 LOP3.LUT R6, R6, R21, RZ, 0x3c, !PT ;  /* 0x0000001506061212 */ /* 0x010fc600078e3cff */
[----:B------:R-:W4:Y:S01]  /*0540*/  @!P0 LDG.E R21, desc[UR12][R10.64+0xc] ;  /* 0x00000c0c0a158981 */ /* 0x000f22000c1e1900 */
[----:B------:R-:W-:-:S03]  /*0550*/  @P2 LOP3.LUT R6, R6, R23, RZ, 0x3c, !PT ;  /* 0x0000001706062212 */ /* 0x000fc600078e3cff */
[----:B------:R-:W4:Y:S01]  /*0560*/  @P1 LDG.E R23, desc[UR12][R10.64+0x18] ;  /* 0x0000180c0a171981 */ /* 0x000f22000c1e1900 */
[----:B------:R-:W-:-:S03]  /*0570*/  @P1 LOP3.LUT R5, R5, R22, RZ, 0x3c, !PT ;  /* 0x0000001605051212 */ /* 0x000fc600078e3cff */
[----:B------:R-:W4:Y:S01]  /*0580*/  @P2 LDG.E R22, desc[UR12][R10.64+0x30] ;  /* 0x0000300c0a162981 */ /* 0x000f22000c1e1900 */
[----:B--2---:R-:W-:-:S03]  /*0590*/  @!P0 LOP3.LUT R2, R2, R17, RZ, 0x3c, !PT ;  /* 0x0000001102028212 */ /* 0x004fc600078e3cff */
[----:B------:R-:W2:Y:S01]  /*05a0*/  @P1 LDG.E R17, desc[UR12][R10.64+0x20] ;  /* 0x0000200c0a111981 */ /* 0x000ea2000c1e1900 */
[----:B---3--:R-:W-:-:S03]  /*05b0*/  @!P0 LOP3.LUT R3, R3, R18, RZ, 0x3c, !PT ;  /* 0x0000001203038212 */ /* 0x008fc600078e3cff */
[----:B------:R-:W3:Y:S01]  /*05c0*/  @P1 LDG.E R18, desc[UR12][R10.64+0x1c] ;  /* 0x00001c0c0a121981 */ /* 0x000ee2000c1e1900 */
[----:B----4-:R-:W-:-:S03]  /*05d0*/  @!P0 LOP3.LUT R4, R4, R21, RZ, 0x3c, !PT ;  /* 0x0000001504048212 */ /* 0x010fc600078e3cff */
[----:B------:R-:W4:Y:S01]  /*05e0*/  @P2 LDG.E R21, desc[UR12][R10.64+0x2c] ;  /* 0x00002c0c0a152981 */ /* 0x000f22000c1e1900 */
[----:B------:R-:W-:-:S03]  /*05f0*/  @P1 LOP3.LUT R2, R2, R23, RZ, 0x3c, !PT ;  /* 0x0000001702021212 */ /* 0x000fc600078e3cff */
[----:B------:R-:W4:Y:S01]  /*0600*/  @P2 LDG.E R23, desc[UR12][R10.64+0x34] ;  /* 0x0000340c0a172981 */ /* 0x000f22000c1e1900 */
[----:B------:R-:W-:-:S03]  /*0610*/  @P2 LOP3.LUT R5, R5, R24, RZ, 0x3c, !PT ;  /* 0x0000001805052212 */ /* 0x000fc600078e3cff */
[----:B------:R-:W4:Y:S01]  /*0620*/  @P3 LDG.E R24, desc[UR12][R10.64+0x4c] ;  /* 0x00004c0c0a183981 */ /* 0x000f22000c1e1900 */
[----:B------:R-:W-:-:S03]  /*0630*/  @P3 LOP3.LUT R6, R6, R25, RZ, 0x3c, !PT ;  /* 0x0000001906063212 */ /* 0x000fc600078e3cff */
[----:B------:R-:W4:Y:S01]  /*0640*/  @P5 LDG.E R25, desc[UR12][R10.64+0x64] ;  /* 0x0000640c0a195981 */ /* 0x000f22000c1e1900 */
[----:B--2---:R-:W-:-:S03]  /*0650*/  @P1 LOP3.LUT R4, R4, R17, RZ, 0x3c, !PT ;  /* 0x0000001104041212 */ /* 0x004fc600078e3cff */
[----:B------:R-:W2:Y:S01]  /*0660*/  @P3 LDG.E R17, desc[UR12][R10.64+0x40] ;  /* 0x0000400c0a113981 */ /* 0x000ea2000c1e1900 */
[----:B---3--:R-:W-:-:S03]  /*0670*/  @P1 LOP3.LUT R3, R3, R18, RZ, 0x3c, !PT ;  /* 0x0000001203031212 */ /* 0x008fc600078e3cff */
[----:B------:R-:W3:Y:S01]  /*0680*/  @P3 LDG.E R18, desc[UR12][R10.64+0x44] ;  /* 0x0000440c0a123981 */ /* 0x000ee2000c1e1900 */
[----:B------:R-:W-:-:S03]  /*0690*/  @P2 LOP3.LUT R3, R3, R22, RZ, 0x3c, !PT ;  /* 0x0000001603032212 */ /* 0x000fc600078e3cff */
[----:B------:R-:W3:Y:S01]  /*06a0*/  @P4 LDG.E R22, desc[UR12][R10.64+0x58] ;  /* 0x0000580c0a164981 */ /* 0x000ee2000c1e1900 */
[----:B----4-:R-:W-:Y:S02]  /*06b0*/  @P2 LOP3.LUT R2, R2, R21, RZ, 0x3c, !PT ;  /* 0x0000001502022212 */ /* 0x010fe400078e3cff */
[----:B------:R-:W-:Y:S01]  /*06c0*/  @P2 LOP3.LUT R4, R4, R23, RZ, 0x3c, !PT ;  /* 0x0000001704042212 */ /* 0x000fe200078e3cff */
[----:B------:R-:W4:Y:S04]  /*06d0*/  @P3 LDG.E R21, desc[UR12][R10.64+0x48] ;  /* 0x0000480c0a153981 */ /* 0x000f28000c1e1900 */
[----:B------:R-:W4:Y:S01]  /*06e0*/  @P4 LDG.E R23, desc[UR12][R10.64+0x54] ;  /* 0x0000540c0a174981 */ /* 0x000f22000c1e1900 */
[----:B------:R-:W-:Y:S02]  /*06f0*/  @P4 LOP3.LUT R6, R6, R27, RZ, 0x3c, !PT ;  /* 0x0000001b06064212 */ /* 0x000fe400078e3cff */
[----:B------:R-:W-:-:S02]  /*0700*/  @P3 LOP3.LUT R5, R5, R24, RZ, 0x3c, !PT ;  /* 0x0000001805053212 */ /* 0x000fc400078e3cff */
        /* <DEDUP_REMOVED lines=9> */
[----:B----4-:R-:W-:-:S03]  /*07a0*/  @P3 LOP3.LUT R4, R4, R21, RZ, 0x3c, !PT ;  /* 0x0000001504043212 */ /* 0x010fc600078e3cff */
[----:B------:R-:W4:Y:S01]  /*07b0*/  @P5 LDG.E R21, desc[UR12][R10.64+0x68] ;  /* 0x0000680c0a155981 */ /* 0x000f22000c1e1900 */
[----:B------:R-:W-:-:S03]  /*07c0*/  @P4 LOP3.LUT R2, R2, R23, RZ, 0x3c, !PT ;  /* 0x0000001702024212 */ /* 0x000fc600078e3cff */
[----:B------:R-:W4:Y:S01]  /*07d0*/  @P5 LDG.E R23, desc[UR12][R10.64+0x70] ;  /* 0x0000700c0a175981 */ /* 0x000f22000c1e1900 */
[----:B------:R-:W-:Y:S02]  /*07e0*/  LOP3.LUT P0, RZ, R20, 0x80, RZ, 0xc0, !PT ;  /* 0x0000008014ff7812 */ /* 0x000fe4000780c0ff */
[----:B------:R-:W-:Y:S02]  /*07f0*/  @P4 LOP3.LUT R5, R5, R24, RZ, 0x3c, !PT ;  /* 0x0000001805054212 */ /* 0x000fe400078e3cff */
[----:B------:R-:W-:Y:S02]  /*0800*/  @P6 LOP3.LUT R6, R6, R25, RZ, 0x3c, !PT ;  /* 0x0000001906066212 */ /* 0x000fe400078e3cff */
[----:B------:R-:W4:Y:S07]  /*0810*/  @P6 LDG.E R25, desc[UR12][R10.64+0x7c] ;  /* 0x00007c0c0a196981 */ /* 0x000f2e000c1e1900 */
[----:B------:R-:W4:Y:S04]  /*0820*/  @P0 LDG.E R27, desc[UR12][R10.64+0x8c] ;  /* 0x00008c0c0a1b0981 */ /* 0x000f28000c1e1900 */
[----:B------:R-:W4:Y:S04]  /*0830*/  @P0 LDG.E R24, desc[UR12][R10.64+0x94] ;  /* 0x0000940c0a180981 */ /* 0x000f28000c1e1900 */
        /* <DEDUP_REMOVED lines=11> */
[----:B------:R-:W-:Y:S02]  /*08f0*/  @P6 LOP3.LUT R2, R2, R25, RZ, 0x3c, !PT ;  /* 0x0000001902026212 */ /* 0x000fe400078e3cff */
[----:B------:R-:W-:Y:S02]  /*0900*/  @P0 LOP3.LUT R6, R6, R27, RZ, 0x3c, !PT ;  /* 0x0000001b06060212 */ /* 0x000fe400078e3cff */
[----:B--2---:R-:W-:Y:S02]  /*0910*/  @P6 LOP3.LUT R4, R4, R17, RZ, 0x3c, !PT ;  /* 0x0000001104046212 */ /* 0x004fe400078e3cff */
[----:B---3--:R-:W-:Y:S02]  /*0920*/  @P6 LOP3.LUT R3, R3, R18, RZ, 0x3c, !PT ;  /* 0x0000001203036212 */ /* 0x008fe400078e3cff */
[----:B------:R-:W-:Y:S02]  /*0930*/  @P6 LOP3.LUT R5, R5, R22, RZ, 0x3c, !PT ;  /* 0x0000001605056212 */ /* 0x000fe400078e3cff */
[----:B------:R-:W-:-:S02]  /*0940*/  @P0 LOP3.LUT R3, R3, R24, RZ, 0x3c, !PT ;  /* 0x0000001803030212 */ /* 0x000fc400078e3cff */
[----:B----4-:R-:W-:Y:S02]  /*0950*/  @P0 LOP3.LUT R2, R2, R21, RZ, 0x3c, !PT ;  /* 0x0000001502020212 */ /* 0x010fe400078e3cff */
[----:B------:R-:W-:Y:S02]  /*0960*/  @P0 LOP3.LUT R5, R5, R26, RZ, 0x3c, !PT ;  /* 0x0000001a05050212 */ /* 0x000fe400078e3cff */
[----:B------:R-:W-:Y:S02]  /*0970*/  @P0 LOP3.LUT R4, R4, R23, RZ, 0x3c, !PT ;  /* 0x0000001704040212 */ /* 0x000fe400078e3cff */
[----:B------:R-:W-:-:S13]  /*0980*/  R2P PR, R20.B1, 0x7f ;  /* 0x0000007f14007804 */ /* 0x000fda0000001000 */
[----:B------:R-:W2:Y:S04]  /*0990*/  @P0 LDG.E R17, desc[UR12][R10.64+0xa0] ;  /* 0x0000a00c0a110981 */ /* 0x000ea8000c1e1900 */
[----:B------:R-:W3:Y:S04]  /*09a0*/  @P1 LDG.E R23, desc[UR12][R10.64+0xb4] ;  /* 0x0000b40c0a171981 */ /* 0x000ee8000c1e1900 */
[----:B------:R-:W4:Y:S04]  /*09b0*/  @P0 LDG.E R21, desc[UR12][R10.64+0xa4] ;  /* 0x0000a40c0a150981 */ /* 0x000f28000c1e1900 */
[----:B------:R-:W4:Y:S04]  /*09c0*/  @P2 LDG.E R25, desc[UR12][R10.64+0xc8] ;  /* 0x0000c80c0a192981 */ /* 0x000f28000c1e1900 */
[----:B------:R-:W4:Y:S04]  /*09d0*/  @P3 LDG.E R27, desc[UR12][R10.64+0xdc] ;  /* 0x0000dc0c0a1b3981 */ /* 0x000f28000c1e1900 */
[----:B------:R-:W4:Y:S04]  /*09e0*/  @P0 LDG.E R18, desc[UR12][R10.64+0xa8] ;  /* 0x0000a80c0a120981 */ /* 0x000f28000c1e1900 */
[----:B------:R-:W4:Y:S04]  /*09f0*/  @P0 LDG.E R22, desc[UR12][R10.64+0xb0] ;  /* 0x0000b00c0a160981 */ /* 0x000f28000c1e1900 */
[----:B------:R-:W4:Y:S04]  /*0a00*/  @P4 LDG.E R29, desc[UR12][R10.64+0xf0] ;  /* 0x0000f00c0a1d4981 */ /* 0x000f28000c1e1900 */
[----:B------:R-:W4:Y:S01]  /*0a10*/  @P1 LDG.E R24, desc[UR12][R10.64+0xc4] ;  /* 0x0000c40c0a181981 */ /* 0x000f22000c1e1900 */
[----:B--2---:R-:W-:-:S03]  /*0a20*/  @P0 LOP3.LUT R6, R6, R17, RZ, 0x3c, !PT ;  /* 0x0000001106060212 */ /* 0x004fc600078e3cff */
[----:B------:R-:W2:Y:S01]  /*0a30*/  @P0 LDG.E R17, desc[UR12][R10.64+0xac] ;  /* 0x0000ac0c0a110981 */ /* 0x000ea2000c1e1900 */
[----:B---3--:R-:W-:-:S03]  /*0a40*/  @P1 LOP3.LUT R6, R6, R23, RZ, 0x3c, !PT ;  /* 0x0000001706061212 */ /* 0x008fc600078e3cff */
[----:B------:R-:W3:Y:S01]  /*0a50*/  @P1 LDG.E R23, desc[UR12][R10.64+0xc0] ;  /* 0x0000c00c0a171981 */ /* 0x000ee2000c1e1900 */
[----:B----4-:R-:W-:-:S03]  /*0a60*/  @P0 LOP3.LUT R2, R2, R21, RZ, 0x3c, !PT ;  /* 0x0000001502020212 */ /* 0x010fc600078e3cff */
[----:B------:R-:W4:Y:S01]  /*0a70*/  @P1 LDG.E R21, desc[UR12][R10.64+0xb8] ;  /* 0x0000b80c0a151981 */ /* 0x000f22000c1e1900 */
[----:B------:R-:W-:-:S03]  /*0a80*/  @P2 LOP3.LUT R6, R6, R25, RZ, 0x3c, !PT ;  /* 0x0000001906062212 */ /* 0x000fc600078e3cff */
[----:B------:R-:W4:Y:S01]  /*0a90*/  @P5 LDG.E R25, desc[UR12][R10.64+0x104] ;  /* 0x0001040c0a195981 */ /* 0x000f22000c1e1900 */
[----:B------:R-:W-:-:S03]  /*0aa0*/  @P3 LOP3.LUT R6, R6, R27, RZ, 0x3c, !PT ;  /* 0x0000001b06063212 */ /* 0x000fc600078e3cff */
[----:B------:R-:W4:Y:S01]  /*0ab0*/  @P6 LDG.E R27, desc[UR12][R10.64+0x118] ;  /* 0x0001180c0a1b6981 */ /* 0x000f22000c1e1900 */
[----:B------:R-:W-:-:S03]  /*0ac0*/  @P0 LOP3.LUT R3, R3, R18, RZ, 0x3c, !PT ;  /* 0x0000001203030212 */ /* 0x000fc600078e3cff */
[----:B------:R-:W4:Y:S01]  /*0ad0*/  @P1 LDG.E R18, desc[UR12][R10.64+0xbc] ;  /* 0x0000bc0c0a121981 */ /* 0x000f22000c1e1900 */
[----:B------:R-:W-:-:S03]  /*0ae0*/  @P0 LOP3.LUT R5, R5, R22, RZ, 0x3c, !PT ;  /* 0x0000001605050212 */ /* 0x000fc600078e3cff */
[----:B------:R-:W4:Y:S01]  /*0af0*/  @P2 LDG.E R22, desc[UR12][R10.64+0xd8] ;  /* 0x0000d80c0a162981 */ /* 0x000f22000c1e1900 */
[----:B------:R-:W-:Y:S02]  /*0b00*/  @P4 LOP3.LUT R6, R6, R29, RZ, 0x3c, !PT ;  /* 0x0000001d06064212 */ /* 0x000fe400078e3cff */
[----:B------:R-:W-:Y:S02]  /*0b10*/  @P1 LOP3.LUT R5, R5, R24, RZ, 0x3c, !PT ;  /* 0x0000001805051212 */ /* 0x000fe400078e3cff */
[----:B------:R-:W4:Y:S01]  /*0b20*/  @P3 LDG.E R24, desc[UR12][R10.64+0xe4] ;  /* 0x0000e40c0a183981 */ /* 0x000f22000c1e1900 */
[----:B--2---:R-:W-:-:S03]  /*0b30*/  @P0 LOP3.LUT R4, R4, R17, RZ, 0x3c, !PT ;  /* 0x0000001104040212 */ /* 0x004fc600078e3cff */
[----:B------:R-:W2:Y:S01]  /*0b40*/  @P2 LDG.E R17, desc[UR12][R10.64+0xcc] ;  /* 0x0000cc0c0a112981 */ /* 0x000ea2000c1e1900 */
[----:B------:R-:W-:Y:S02]  /*0b50*/  LOP3.LUT P0, RZ, R20, 0x8000, RZ, 0xc0, !PT ;  /* 0x0000800014ff7812 */ /* 0x000fe4000780c0ff */
[----:B---3--:R-:W-:Y:S01]  /*0b60*/  @P1 LOP3.LUT R4, R4, R23, RZ, 0x3c, !PT ;  /* 0x0000001704041212 */ /* 0x008fe200078e3cff */
[----:B------:R-:W3:Y:S01]  /*0b70*/  @P2 LDG.E R20, desc[UR12][R10.64+0xd0] ;  /* 0x0000d00c0a142981 */ /* 0x000ee2000c1e1900 */
[----:B----4-:R-:W-:-:S03]  /*0b80*/  @P1 LOP3.LUT R2, R2, R21, RZ, 0x3c, !PT ;  /* 0x0000001502021212 */ /* 0x010fc600078e3cff */
[----:B------:R-:W4:Y:S04]  /*0b90*/  @P2 LDG.E R21, desc[UR12][R10.64+0xd4] ;  /* 0x0000d40c0a152981 */ /* 0x000f28000c1e1900 */
[----:B------:R-:W4:Y:S01]  /*0ba0*/  @P3 LDG.E R23, desc[UR12][R10.64+0xe0] ;  /* 0x0000e00c0a173981 */ /* 0x000f22000c1e1900 */
[----:B------:R-:W-:-:S03]  /*0bb0*/  @P5 LOP3.LUT R6, R6, R25, RZ, 0x3c, !PT ;  /* 0x0000001906065212 */ /* 0x000fc600078e3cff */
[----:B------:R-:W4:Y:S01]  /*0bc0*/  @P3 LDG.E R25, desc[UR12][R10.64+0xe8] ;  /* 0x0000e80c0a193981 */ /* 0x000f22000c1e1900 */
[----:B------:R-:W-:-:S03]  /*0bd0*/  @P1 LOP3.LUT R3, R3, R18, RZ, 0x3c, !PT ;  /* 0x0000001203031212 */ /* 0x000fc600078e3cff */
[----:B------:R-:W4:Y:S01]  /*0be0*/  @P3 LDG.E R18, desc[UR12][R10.64+0xec] ;  /* 0x0000ec0c0a123981 */ /* 0x000f22000c1e1900 */
[----:B------:R-:W-:-:S03]  /*0bf0*/  @P2 LOP3.LUT R5, R5, R22, RZ, 0x3c, !PT ;  /* 0x0000001605052212 */ /* 0x000fc600078e3cff */
        /* <DEDUP_REMOVED lines=9> */
[----:B------:R-:W2:Y:S01]  /*0c90*/  @P4 LDG.E R23, desc[UR12][R10.64+0xfc] ;  /* 0x0000fc0c0a174981 */ /* 0x000ea2000c1e1900 */
[----:B------:R-:W-:Y:S02]  /*0ca0*/  @P3 LOP3.LUT R3, R3, R24, RZ, 0x3c, !PT ;  /* 0x0000001803033212 */ /* 0x000fe400078e3cff */
[----:B------:R-:W-:Y:S01]  /*0cb0*/  @P3 LOP3.LUT R4, R4, R25, RZ, 0x3c, !PT ;  /* 0x0000001904043212 */ /* 0x000fe200078e3cff */
[----:B------:R-:W2:Y:S04]  /*0cc0*/  @P5 LDG.E R24, desc[UR12][R10.64+0x10c] ;  /* 0x00010c0c0a185981 */ /* 0x000ea8000c1e1900 */
[----:B------:R-:W2:Y:S01]  /*0cd0*/  @P5 LDG.E R25, desc[UR12][R10.64+0x108] ;  /* 0x0001080c0a195981 */ /* 0x000ea2000c1e1900 */
[----:B------:R-:W-:-:S03]  /*0ce0*/  @P3 LOP3.LUT R5, R5, R18, RZ, 0x3c, !PT ;  /* 0x0000001205053212 */ /* 0x000fc600078e3cff */
[----:B------:R-:W2:Y:S01]  /*0cf0*/  @P5 LDG.E R18, desc[UR12][R10.64+0x114] ;  /* 0x0001140c0a125981 */ /* 0x000ea2000c1e1900 */
[----:B------:R-:W-:-:S03]  /*0d00*/  @P4 LOP3.LUT R5, R5, R22, RZ, 0x3c, !PT ;  /* 0x0000001605054212 */ /* 0x000fc600078e3cff */
[----:B------:R-:W2:Y:S01]  /*0d10*/  @P6 LDG.E R22, desc[UR12][R10.64+0x128] ;  /* 0x0001280c0a166981 */ /* 0x000ea2000c1e1900 */
[----:B------:R-:W-:-:S03]  /*0d20*/  @P6 LOP3.LUT R6, R6, R27, RZ, 0x3c, !PT ;  /* 0x0000001b06066212 */ /* 0x000fc600078e3cff */
[----:B------:R-:W2:Y:S01]  /*0d30*/  @P0 LDG.E R27, desc[UR12][R10.64+0x12c] ;  /* 0x00012c0c0a1b0981 */ /* 0x000ea2000c1e1900 */
[----:B---3--:R-:W-:-:S03]  /*0d40*/  @P4 LOP3.LUT R3, R3, R20, RZ, 0x3c, !PT ;  /* 0x0000001403034212 */ /* 0x008fc600078e3cff */
[----:B------:R-:W3:Y:S01]  /*0d50*/  @P6 LDG.E R20, desc[UR12][R10.64+0x120] ;  /* 0x0001200c0a146981 */ /* 0x000ee2000c1e1900 */
[----:B----4-:R-:W-:-:S03]  /*0d60*/  @P4 LOP3.LUT R2, R2, R21, RZ, 0x3c, !PT ;  /* 0x0000001502024212 */ /* 0x010fc600078e3cff */
[----:B------:R-:W4:Y:S01]  /*0d70*/  @P6 LDG.E R21, desc[UR12][R10.64+0x11c] ;  /* 0x00011c0c0a156981 */ /* 0x000f22000c1e1900 */
[----:B--2---:R-:W-:-:S03]  /*0d80*/  @P4 LOP3.LUT R4, R4, R23, RZ, 0x3c, !PT ;  /* 0x0000001704044212 */ /* 0x004fc600078e3cff */
[----:B------:R-:W2:Y:S01]  /*0d90*/  @P6 LDG.E R23, desc[UR12][R10.64+0x124] ;  /* 0x0001240c0a176981 */ /* 0x000ea2000c1e1900 */
[----:B------:R-:W-:Y:S02]  /*0da0*/  @P5 LOP3.LUT R3, R3, R24, RZ, 0x3c, !PT ;  /* 0x0000001803035212 */ /* 0x000fe400078e3cff */
[----:B------:R-:W-:Y:S01]  /*0db0*/  @P5 LOP3.LUT R4, R4, R17, RZ, 0x3c, !PT ;  /* 0x0000001104045212 */ /* 0x000fe200078e3cff */
[----:B------:R-:W2:Y:S01]  /*0dc0*/  @P0 LDG.E R24, desc[UR12][R10.64+0x134] ;  /* 0x0001340c0a180981 */ /* 0x000ea2000c1e1900 */
[----:B------:R-:W-:-:S03]  /*0dd0*/  @P5 LOP3.LUT R2, R2, R25, RZ, 0x3c, !PT ;  /* 0x0000001902025212 */ /* 0x000fc600078e3cff */
[----:B------:R-:W2:Y:S04]  /*0de0*/  @P0 LDG.E R17, desc[UR12][R10.64+0x130] ;  /* 0x0001300c0a110981 */ /* 0x000ea8000c1e1900 */
[----:B------:R-:W2:Y:S01]  /*0df0*/  @P0 LDG.E R25, desc[UR12][R10.64+0x138] ;  /* 0x0001380c0a190981 */ /* 0x000ea2000c1e1900 */
[----:B------:R-:W-:Y:S01]  /*0e00*/  UIADD3 UR4, UPT, UPT, UR4, 0x10, URZ ;  /* 0x0000001004047890 */ /* 0x000fe2000fffe0ff */
[----:B------:R-:W-:-:S03]  /*0e10*/  @P5 LOP3.LUT R5, R5, R18, RZ, 0x3c, !PT ;  /* 0x0000001205055212 */ /* 0x000fc600078e3cff */
[----:B------:R-:W-:Y:S01]  /*0e20*/  UISETP.NE.AND UP0, UPT, UR4, 0x20, UPT ;  /* 0x000000200400788c */ /* 0x000fe2000bf05270 */
[----:B------:R-:W-:Y:S02]  /*0e30*/  @P6 LOP3.LUT R5, R5, R22, RZ, 0x3c, !PT ;  /* 0x0000001605056212 */ /* 0x000fe400078e3cff */
[----:B------:R-:W-:Y:S02]  /*0e40*/  @P0 LOP3.LUT R6, R6, R27, RZ, 0x3c, !PT ;  /* 0x0000001b06060212 */ /* 0x000fe400078e3cff */
[----:B------:R-:W-:Y:S02]  /*0e50*/  @P0 LOP3.LUT R5, R5, R26, RZ, 0x3c, !PT ;  /* 0x0000001a05050212 */ /* 0x000fe400078e3cff */
[----:B---3--:R-:W-:Y:S02]  /*0e60*/  @P6 LOP3.LUT R3, R3, R20, RZ, 0x3c, !PT ;  /* 0x0000001403036212 */ /* 0x008fe400078e3cff */
[----:B----4-:R-:W-:Y:S02]  /*0e70*/  @P6 LOP3.LUT R2, R2, R21, RZ, 0x3c, !PT ;  /* 0x0000001502026212 */ /* 0x010fe400078e3cff */
[----:B--2---:R-:W-:-:S02]  /*0e80*/  @P6 LOP3.LUT R4, R4, R23, RZ, 0x3c, !PT ;  /* 0x0000001704046212 */ /* 0x004fc400078e3cff */
[----:B------:R-:W-:Y:S02]  /*0e90*/  @P0 LOP3.LUT R3, R3, R24, RZ, 0x3c, !PT ;  /* 0x0000001803030212 */ /* 0x000fe400078e3cff */
[----:B------:R-:W-:Y:S02]  /*0ea0*/  @P0 LOP3.LUT R2, R2, R17, RZ, 0x3c, !PT ;  /* 0x0000001102020212 */ /* 0x000fe400078e3cff */
[----:B------:R-:W-:Y:S01]  /*0eb0*/  @P0 LOP3.LUT R4, R4, R25, RZ, 0x3c, !PT ;  /* 0x0000001904040212 */ /* 0x000fe200078e3cff */
[----:B------:R-:W-:Y:S06]  /*0ec0*/  BRA.U UP0, `(.L_x_83) ;  /* 0xfffffff5004c7547 */ /* 0x000fec000b83ffff */
[----:B------:R-:W-:-:S05]  /*0ed0*/  VIADD R14, R14, 0x1 ;  /* 0x000000010e0e7836 */ /* 0x000fca0000000000 */
[----:B------:R-:W-:-:S13]  /*0ee0*/  ISETP.NE.AND P0, PT, R14, 0x5, PT ;  /* 0x000000050e00780c */ /* 0x000fda0003f05270 */
[----:B------:R-:W-:Y:S05]  /*0ef0*/  @P0 BRA `(.L_x_84) ;  /* 0xfffffff400300947 */ /* 0x000fea000383ffff */
[----:B------:R0:W-:Y:S01]  /*0f00*/  STL [R1+0x4], R6 ;  /* 0x0000040601007387 */ /* 0x0001e20000100800 */
[----:B------:R-:W-:-:S03]  /*0f10*/  ISETP.NE.U32.AND P0, PT, R19, 0x1, PT ;  /* 0x000000011300780c */ /* 0x000fc60003f05070 */
[----:B------:R0:W-:Y:S01]  /*0f20*/  STL.64 [R1+0x8], R2 ;  /* 0x0000080201007387 */ /* 0x0001e20000100a00 */
[----:B------:R-:W-:-:S03]  /*0f30*/  ISETP.NE.AND.EX P0, PT, RZ, RZ, PT, P0 ;  /* 0x000000ffff00720c */ /* 0x000fc60003f05300 */
[----:B------:R0:W-:Y:S10]  /*0f40*/  STL.64 [R1+0x10], R4 ;  /* 0x0000100401007387 */ /* 0x0001f40000100a00 */
[----:B------:R-:W-:Y:S05]  /*0f50*/  @!P0 BRA `(.L_x_82) ;  /* 0x0000001800048947 */ /* 0x000fea0003800000 */
[----:B------:R-:W-:Y:S01]  /*0f60*/  UMOV UR4, URZ ;  /* 0x000000ff00047c82 */ /* 0x000fe20008000000 */
[----:B------:R-:W-:Y:S01]  /*0f70*/  UMOV UR5, URZ ;  /* 0x000000ff00057c82 */ /* 0x000fe20008000000 */
[----:B0-----:R-:W-:Y:S02]  /*0f80*/  IMAD.MOV.U32 R6, RZ, RZ, RZ ;  /* 0x000000ffff067224 */ /* 0x001fe400078e00ff */
[----:B------:R-:W-:Y:S02]  /*0f90*/  IMAD.MOV.U32 R14, RZ, RZ, RZ ;  /* 0x000000ffff0e7224 */ /* 0x000fe400078e00ff */
[----:B------:R-:W-:Y:S02]  /*0fa0*/  IMAD.U32 R5, RZ, RZ, UR4 ;  /* 0x00000004ff057e24 */ /* 0x000fe4000f8e00ff */
[----:B------:R-:W-:Y:S02]  /*0fb0*/  IMAD.U32 R4, RZ, RZ, UR5 ;  /* 0x00000005ff047e24 */ /* 0x000fe4000f8e00ff */
[----:B------:R-:W-:-:S02]  /*0fc0*/  IMAD.U32 R3, RZ, RZ, UR4 ;  /* 0x00000004ff037e24 */ /* 0x000fc4000f8e00ff */
[----:B------:R-:W-:-:S07]  /*0fd0*/  IMAD.U32 R2, RZ, RZ, UR5 ;  /* 0x00000005ff027e24 */ /* 0x000fce000f8e00ff */
.L_x_86:
[----:B------:R-:W-:-:S06]  /*0fe0*/  IMAD R15, R14, 0x4, R1 ;  /* 0x000000040e0f7824 */ /* 0x000fcc00078e0201 */
[----:B------:R-:W5:Y:S01]  /*0ff0*/  LDL R15, [R15+0x4] ;  /* 0x000004000f0f7983 */ /* 0x000f620000100800 */
[----:B------:R-:W-:Y:S01]  /*1000*/  IMAD.SHL.U32 R16, R14, 0x20, RZ ;  /* 0x000000200e107824 */ /* 0x000fe200078e00ff */
[----:B------:R-:W-:-:S06]  /*1010*/  UMOV UR4, URZ ;  /* 0x000000ff00047c82 */ /* 0x000fcc0008000000 */
.L_x_85:
        /* <DEDUP_REMOVED lines=181> */
[----:B------:R-:W-:Y:S05]  /*1b70*/  @P0 BRA `(.L_x_82) ;  /* 0x0000000800fc0947 */ /* 0x000fea0003800000 */
[----:B------:R-:W-:Y:S01]  /*1b80*/  UMOV UR4, URZ ;  /* 0x000000ff00047c82 */ /* 0x000fe20008000000 */
[----:B------:R-:W-:Y:S01]  /*1b90*/  UMOV UR5, URZ ;  /* 0x000000ff00057c82 */ /* 0x000fe20008000000 */
[----:B--2---:R-:W-:Y:S02]  /*1ba0*/  IMAD.MOV.U32 R6, RZ, RZ, RZ ;  /* 0x000000ffff067224 */ /* 0x004fe400078e00ff */
[----:B------:R-:W-:Y:S02]  /*1bb0*/  IMAD.MOV.U32 R14, RZ, RZ, RZ ;  /* 0x000000ffff0e7224 */ /* 0x000fe400078e00ff */
[----:B------:R-:W-:Y:S02]  /*1bc0*/  IMAD.U32 R5, RZ, RZ, UR4 ;  /* 0x00000004ff057e24 */ /* 0x000fe4000f8e00ff */
[----:B------:R-:W-:Y:S02]  /*1bd0*/  IMAD.U32 R4, RZ, RZ, UR5 ;  /* 0x00000005ff047e24 */ /* 0x000fe4000f8e00ff */
[----:B------:R-:W-:-:S02]  /*1be0*/  IMAD.U32 R3, RZ, RZ, UR4 ;  /* 0x00000004ff037e24 */ /* 0x000fc4000f8e00ff */
[----:B------:R-:W-:-:S07]  /*1bf0*/  IMAD.U32 R2, RZ, RZ, UR5 ;  /* 0x00000005ff027e24 */ /* 0x000fce000f8e00ff */
.L_x_88:
[----:B------:R-:W-:-:S06]  /*1c00*/  IMAD R15, R14, 0x4, R1 ;  /* 0x000000040e0f7824 */ /* 0x000fcc00078e0201 */
[----:B------:R-:W5:Y:S01]  /*1c10*/  LDL R15, [R15+0x4] ;  /* 0x000004000f0f7983 */ /* 0x000f620000100800 */
[----:B------:R-:W-:Y:S01]  /*1c20*/  IMAD.SHL.U32 R16, R14, 0x20, RZ ;  /* 0x000000200e107824 */ /* 0x000fe200078e00ff */
[----:B------:R-:W-:-:S06]  /*1c30*/  UMOV UR4, URZ ;  /* 0x000000ff00047c82 */ /* 0x000fcc0008000000 */
.L_x_87:
        /* <DEDUP_REMOVED lines=8> */
[----:B------:R-:W3:Y:S04]  /*1cc0*/  @P1 LDG.E R19, desc[UR12][R10.64+0x14] ;  /* 0x0000140c0a131981 */ /* 0x000ee8000c1e1900 */
[----:B------:R-:W4:Y:S04]  /*1cd0*/  @!P0 LDG.E R18, desc[UR12][R10.64+0x10] ;  /* 0x0000100c0a128981 */ /* 0x000f28000c1e1900 */
        /* <DEDUP_REMOVED lines=8> */
[----:B---3--:R-:W-:-:S03]  /*1d60*/  @P1 LOP3.LUT R6, R6, R19, RZ, 0x3c, !PT ;  /* 0x0000001306061212 */ /* 0x008fc600078e3cff */
[----:B------:R-:W3:Y:S01]  /*1d70*/  @!P0 LDG.E R19, desc[UR12][R10.64+0xc] ;  /* 0x00000c0c0a138981 */ /* 0x000ee2000c1e1900 */
[----:B----4-:R-:W-:-:S03]  /*1d80*/  @!P0 LOP3.LUT R5, R5, R18, RZ, 0x3c, !PT ;  /* 0x0000001205058212 */ /* 0x010fc600078e3cff */
[----:B------:R-:W4:Y:S01]  /*1d90*/  @!P0 LDG.E R18, desc[UR12][R10.64+0x8] ;  /* 0x0000080c0a128981 */ /* 0x000f22000c1e1900 */
        /* <DEDUP_REMOVED lines=38> */
[----:B------:R-:W-:Y:S02]  /*2000*/  LOP3.LUT P0, RZ, R20, 0x80, RZ, 0xc0, !PT ;  /* 0x0000008014ff7812 */ /* 0x000fe4000780c0ff */
[----:B------:R-:W-:-:S04]  /*2010*/  @P5 LOP3.LUT R6, R6, R27, RZ, 0x3c, !PT ;  /* 0x0000001b06065212 */ /* 0x000fc800078e3cff */
[----:B------:R-:W-:-:S07]  /*2020*/  @P6 LOP3.LUT R6, R6, R25, RZ, 0x3c, !PT ;  /* 0x0000001906066212 */ /* 0x000fce00078e3cff */
        /* <DEDUP_REMOVED lines=17> */
[----:B--2---:R-:W-:Y:S02]  /*2140*/  @P6 LOP3.LUT R2, R2, R17, RZ, 0x3c, !PT ;  /* 0x0000001102026212 */ /* 0x004fe400078e3cff */
[----:B---3--:R-:W-:Y:S02]  /*2150*/  @P6 LOP3.LUT R4, R4, R19, RZ, 0x3c, !PT ;  /* 0x0000001304046212 */ /* 0x008fe400078e3cff */
[----:B----4-:R-:W-:Y:S02]  /*2160*/  @P6 LOP3.LUT R3, R3, R18, RZ, 0x3c, !PT ;  /* 0x0000001203036212 */ /* 0x010fe400078e3cff */
[----:B------:R-:W-:Y:S02]  /*2170*/  @P0 LOP3.LUT R2, R2, R21, RZ, 0x3c, !PT ;  /* 0x0000001502020212 */ /* 0x000fe400078e3cff */
[----:B------:R-:W-:-:S02]  /*2180*/  @P6 LOP3.LUT R5, R5, R22, RZ, 0x3c, !PT ;  /* 0x0000001605056212 */ /* 0x000fc400078e3cff */
[----:B------:R-:W-:Y:S02]  /*2190*/  @P0 LOP3.LUT R4, R4, R23, RZ, 0x3c, !PT ;  /* 0x0000001704040212 */ /* 0x000fe400078e3cff */
        /* <DEDUP_REMOVED lines=29> */
[----:B---3--:R-:W-:Y:S02]  /*2370*/  @P0 LOP3.LUT R2, R2, R19, RZ, 0x3c, !PT ;  /* 0x0000001302020212 */ /* 0x008fe400078e3cff */
[----:B------:R-:W-:Y:S01]  /*2380*/  LOP3.LUT P0, RZ, R20, 0x8000, RZ, 0xc0, !PT ;  /* 0x0000800014ff7812 */ /* 0x000fe2000780c0ff */
[----:B------:R-:W3:Y:S01]  /*2390*/  @P1 LDG.E R19, desc[UR12][R10.64+0xc0] ;  /* 0x0000c00c0a131981 */ /* 0x000ee2000c1e1900 */
[----:B--2---:R-:W-:-:S03]  /*23a0*/  @P1 LOP3.LUT R2, R2, R17, RZ, 0x3c, !PT ;  /* 0x0000001102021212 */ /* 0x004fc600078e3cff */
[----:B------:R-:W2:Y:S04]  /*23b0*/  @P1 LDG.E R20, desc[UR12][R10.64+0xc4] ;  /* 0x0000c40c0a141981 */ /* 0x000ea8000c1e1900 */
[----:B------:R-:W2:Y:S01]  /*23c0*/  @P3 LDG.E R17, desc[UR12][R10.64+0xe0] ;  /* 0x0000e00c0a113981 */ /* 0x000ea2000c1e1900 */
[----:B------:R-:W-:Y:S02]  /*23d0*/  @P4 LOP3.LUT R6, R6, R27, RZ, 0x3c, !PT ;  /* 0x0000001b06064212 */ /* 0x000fe400078e3cff */
[----:B----4-:R-:W-:Y:S01]  /*23e0*/  @P2 LOP3.LUT R2, R2, R21, RZ, 0x3c, !PT ;  /* 0x0000001502022212 */ /* 0x010fe200078e3cff */
[----:B------:R-:W4:Y:S01]  /*23f0*/  @P0 LDG.E R26, desc[UR12][R10.64+0x13c] ;  /* 0x00013c0c0a1a0981 */ /* 0x000f22000c1e1900 */
[----:B------:R-:W-:-:S03]  /*2400*/  @P5 LOP3.LUT R6, R6, R29, RZ, 0x3c, !PT ;  /* 0x0000001d06065212 */ /* 0x000fc600078e3cff */
[----:B------:R-:W4:Y:S01]  /*2410*/  @P4 LDG.E R21, desc[UR12][R10.64+0xf4] ;  /* 0x0000f40c0a154981 */ /* 0x000f22000c1e1900 */
[----:B------:R-:W-:-:S03]  /*2420*/  @P2 LOP3.LUT R3, R3, R22, RZ, 0x3c, !PT ;  /* 0x0000001603032212 */ /* 0x000fc600078e3cff */
[----:B------:R-:W4:Y:S01]  /*2430*/  @P4 LDG.E R22, desc[UR12][R10.64+0xf8] ;  /* 0x0000f80c0a164981 */ /* 0x000f22000c1e1900 */
[----:B------:R-:W-:Y:S02]  /*2440*/  @P6 LOP3.LUT R6, R6, R25, RZ, 0x3c, !PT ;  /* 0x0000001906066212 */ /* 0x000fe400078e3cff */
[----:B------:R-:W-:Y:S01]  /*2450*/  @P3 LOP3.LUT R3, R3, R18, RZ, 0x3c, !PT ;  /* 0x0000001203033212 */ /* 0x000fe200078e3cff */
[----:B------:R-:W4:Y:S04]  /*2460*/  @P0 LDG.E R25, desc[UR12][R10.64+0x12c] ;  /* 0x00012c0c0a190981 */ /* 0x000f28000c1e1900 */
[----:B------:R-:W4:Y:S01]  /*2470*/  @P5 LDG.E R18, desc[UR12][R10.64+0x10c] ;  /* 0x00010c0c0a125981 */ /* 0x000f22000c1e1900 */
[----:B---3--:R-:W-:-:S03]  /*2480*/  @P1 LOP3.LUT R4, R4, R19, RZ, 0x3c, !PT ;  /* 0x0000001304041212 */ /* 0x008fc600078e3cff */
[----:B------:R-:W3:Y:S01]  /*2490*/  @P3 LDG.E R19, desc[UR12][R10.64+0xe8] ;  /* 0x0000e80c0a133981 */ /* 0x000ee2000c1e1900 */
        /* <DEDUP_REMOVED lines=8> */
[----:B----4-:R-:W-:Y:S02]  /*2520*/  @P4 LOP3.LUT R2, R2, R21, RZ, 0x3c, !PT ;  /* 0x0000001502024212 */ /* 0x010fe400078e3cff */
[----:B------:R-:W-:Y:S01]  /*2530*/  @P4 LOP3.LUT R3, R3, R22, RZ, 0x3c, !PT ;  /* 0x0000001603034212 */ /* 0x000fe200078e3cff */
[----:B------:R-:W4:Y:S01]  /*2540*/  @P6 LDG.E R21, desc[UR12][R10.64+0x11c] ;  /* 0x00011c0c0a156981 */ /* 0x000f22000c1e1900 */
[----:B------:R-:W-:-:S03]  /*2550*/  @P0 LOP3.LUT R6, R6, R25, RZ, 0x3c, !PT ;  /* 0x0000001906060212 */ /* 0x000fc600078e3cff */
[----:B------:R-:W4:Y:S01]  /*2560*/  @P6 LDG.E R22, desc[UR12][R10.64+0x120] ;  /* 0x0001200c0a166981 */ /* 0x000f22000c1e1900 */
[----:B------:R-:W-:-:S03]  /*2570*/  @P5 LOP3.LUT R3, R3, R18, RZ, 0x3c, !PT ;  /* 0x0000001203035212 */ /* 0x000fc600078e3cff */
[----:B------:R-:W4:Y:S04]  /*2580*/  @P0 LDG.E R18, desc[UR12][R10.64+0x134] ;  /* 0x0001340c0a120981 */ /* 0x000f28000c1e1900 */
[----:B------:R-:W4:Y:S01]  /*2590*/  @P0 LDG.E R25, desc[UR12][R10.64+0x138] ;  /* 0x0001380c0a190981 */ /* 0x000f22000c1e1900 */
[----:B---3--:R-:W-:-:S03]  /*25a0*/  @P3 LOP3.LUT R4, R4, R19, RZ, 0x3c, !PT ;  /* 0x0000001304043212 */ /* 0x008fc600078e3cff */
[----:B------:R-:W3:Y:S01]  /*25b0*/  @P5 LDG.E R19, desc[UR12][R10.64+0x110] ;  /* 0x0001100c0a135981 */ /* 0x000ee2000c1e1900 */
[----:B--2---:R-:W-:-:S03]  /*25c0*/  @P3 LOP3.LUT R5, R5, R20, RZ, 0x3c, !PT ;  /* 0x0000001405053212 */ /* 0x004fc600078e3cff */
[----:B------:R-:W2:Y:S01]  /*25d0*/  @P5 LDG.E R20, desc[UR12][R10.64+0x114] ;  /* 0x0001140c0a145981 */ /* 0x000ea2000c1e1900 */
[----:B------:R-:W-:-:S03]  /*25e0*/  @P4 LOP3.LUT R5, R5, R24, RZ, 0x3c, !PT ;  /* 0x0000001805054212 */ /* 0x000fc600078e3cff */
[----:B------:R-:W2:Y:S01]  /*25f0*/  @P6 LDG.E R24, desc[UR12][R10.64+0x128] ;  /* 0x0001280c0a186981 */ /* 0x000ea2000c1e1900 */
[----:B------:R-:W-:-:S03]  /*2600*/  @P5 LOP3.LUT R2, R2, R17, RZ, 0x3c, !PT ;  /* 0x0000001102025212 */ /* 0x000fc600078e3cff */
[----:B------:R-:W2:Y:S01]  /*2610*/  @P6 LDG.E R17, desc[UR12][R10.64+0x124] ;  /* 0x0001240c0a116981 */ /* 0x000ea2000c1e1900 */
[----:B------:R-:W-:-:S03]  /*2620*/  @P4 LOP3.LUT R4, R4, R23, RZ, 0x3c, !PT ;  /* 0x0000001704044212 */ /* 0x000fc600078e3cff */
[----:B------:R-:W2:Y:S01]  /*2630*/  @P0 LDG.E R23, desc[UR12][R10.64+0x130] ;  /* 0x0001300c0a170981 */ /* 0x000ea2000c1e1900 */
[----:B------:R-:W-:-:S04]  /*2640*/  UIADD3 UR4, UPT, UPT, UR4, 0x10, URZ ;  /* 0x0000001004047890 */ /* 0x000fc8000fffe0ff */
[----:B------:R-:W-:Y:S01]  /*2650*/  UISETP.NE.AND UP0, UPT, UR4, 0x20, UPT ;  /* 0x000000200400788c */ /* 0x000fe2000bf05270 */
[----:B----4-:R-:W-:Y:S02]  /*2660*/  @P6 LOP3.LUT R2, R2, R21, RZ, 0x3c, !PT ;  /* 0x0000001502026212 */ /* 0x010fe400078e3cff */
[----:B------:R-:W-:-:S04]  /*2670*/  @P6 LOP3.LUT R3, R3, R22, RZ, 0x3c, !PT ;  /* 0x0000001603036212 */ /* 0x000fc800078e3cff */
[----:B------:R-:W-:Y:S02]  /*2680*/  @P0 LOP3.LUT R3, R3, R18, RZ, 0x3c, !PT ;  /* 0x0000001203030212 */ /* 0x000fe400078e3cff */
[----:B---3--:R-:W-:Y:S02]  /*2690*/  @P5 LOP3.LUT R4, R4, R19, RZ, 0x3c, !PT ;  /* 0x0000001304045212 */ /* 0x008fe400078e3cff */
[----:B--2---:R-:W-:-:S04]  /*26a0*/  @P5 LOP3.LUT R5, R5, R20, RZ, 0x3c, !PT ;  /* 0x0000001405055212 */ /* 0x004fc800078e3cff */
[----:B------:R-:W-:Y:S02]  /*26b0*/  @P6 LOP3.LUT R5, R5, R24, RZ, 0x3c, !PT ;  /* 0x0000001805056212 */ /* 0x000fe400078e3cff */
[----:B------:R-:W-:Y:S02]  /*26c0*/  @P6 LOP3.LUT R4, R4, R17, RZ, 0x3c, !PT ;  /* 0x0000001104046212 */ /* 0x000fe400078e3cff */
[----:B------:R-:W-:Y:S02]  /*26d0*/  @P0 LOP3.LUT R5, R5, R26, RZ, 0x3c, !PT ;  /* 0x0000001a05050212 */ /* 0x000fe400078e3cff */
[----:B------:R-:W-:Y:S02]  /*26e0*/  @P0 LOP3.LUT R2, R2, R23, RZ, 0x3c, !PT ;  /* 0x0000001702020212 */ /* 0x000fe400078e3cff */
[----:B------:R-:W-:Y:S01]  /*26f0*/  @P0 LOP3.LUT R4, R4, R25, RZ, 0x3c, !PT ;  /* 0x0000001904040212 */ /* 0x000fe200078e3cff */
[----:B------:R-:W-:Y:S06]  /*2700*/  BRA.U UP0, `(.L_x_87) ;  /* 0xfffffff5004c7547 */ /* 0x000fec000b83ffff */
[----:B------:R-:W-:-:S05]  /*2710*/  VIADD R14, R14, 0x1 ;  /* 0x000000010e0e7836 */ /* 0x000fca0000000000 */
[----:B------:R-:W-:-:S13]  /*2720*/  ISETP.NE.AND P0, PT, R14, 0x5, PT ;  /* 0x000000050e00780c */ /* 0x000fda0003f05270 */
[----:B------:R-:W-:Y:S05]  /*2730*/  @P0 BRA `(.L_x_88) ;  /* 0xfffffff400300947 */ /* 0x000fea000383ffff */
[----:B------:R3:W-:Y:S04]  /*2740*/  STL [R1+0x4], R6 ;  /* 0x0000040601007387 */ /* 0x0007e80000100800 */
[----:B------:R3:W-:Y:S04]  /*2750*/  STL.64 [R1+0x8], R2 ;  /* 0x0000080201007387 */ /* 0x0007e80000100a00 */
[----:B------:R3:W-:Y:S02]  /*2760*/  STL.64 [R1+0x10], R4 ;  /* 0x0000100401007387 */ /* 0x0007e40000100a00 */
.L_x_82:
[----:B------:R-:W-:Y:S05]  /*2770*/  BSYNC.RECONVERGENT B1 ;  /* 0x0000000000017941 */ /* 0x000fea0003800200 */
.L_x_81:
[C---:B------:R-:W-:Y:S01]  /*2780*/  ISETP.GT.U32.AND P0, PT, R12.reuse, 0x3, PT ;  /* 0x000000030c00780c */ /* 0x040fe20003f04070 */
[----:B------:R-:W-:Y:S01]  /*2790*/  VIADD R13, R13, 0x1 ;  /* 0x000000010d0d7836 */ /* 0x000fe20000000000 */
[--C-:B------:R-:W-:Y:S02]  /*27a0*/  SHF.R.U64 R12, R12, 0x2, R7.reuse ;  /* 0x000000020c0c7819 */ /* 0x100fe40000001207 */
[----:B------:R-:W-:Y:S02]  /*27b0*/  ISETP.GT.U32.AND.EX P0, PT, R7, RZ, PT, P0 ;  /* 0x000000ff0700720c */ /* 0x000fe40003f04100 */
[----:B------:R-:W-:-:S11]  /*27c0*/  SHF.R.U32.HI R7, RZ, 0x2, R7 ;  /* 0x00000002ff077819 */ /* 0x000fd60000011607 */
[----:B------:R-:W-:Y:S05]  /*27d0*/  @P0 BRA `(.L_x_89) ;  /* 0xffffffd800cc0947 */ /* 0x000fea000383ffff */
.L_x_80:
[----:B------:R-:W-:Y:S05]  /*27e0*/  BSYNC.RECONVERGENT B0 ;  /* 0x0000000000007941 */ /* 0x000fea0003800200 */
.L_x_79:
[----:B------:R-:W-:Y:S01]  /*27f0*/  SHF.R.U32.HI R7, RZ, 0x2, R6 ;  /* 0x00000002ff077819 */ /* 0x000fe20000011606 */
[----:B-1----:R-:W1:Y:S01]  /*2800*/  LDC.64 R10, c[0x0][0x380] ;  /* 0x0000e000ff0a7b82 */ /* 0x002e620000000a00 */
[----:B------:R-:W4:Y:S01]  /*2810*/  LDCU.64 UR4, c[0x0][0x388] ;  /* 0x00007100ff0477ac */ /* 0x000f220008000a00 */
[----:B------:R1:W-:Y:S01]  /*2820*/  STL [R1+0x4], R2 ;  /* 0x0000040201007387 */ /* 0x0003e20000100800 */
[----:B------:R-:W-:Y:S01]  /*2830*/  LOP3.LUT R7, R7, R6, RZ, 0x3c, !PT ;  /* 0x0000000607077212 */ /* 0x000fe200078e3cff */
[----:B0-23--:R-:W-:Y:S02]  /*2840*/  IMAD.SHL.U32 R6, R5, 0x10, RZ ;  /* 0x0000001005067824 */ /* 0x00dfe400078e00ff */
[----:B------:R0:W-:Y:S02]  /*2850*/  STL.64 [R1+0x18], RZ ;  /* 0x000018ff01007387 */ /* 0x0001e40000100a00 */
[C---:B------:R-:W-:Y:S02]  /*2860*/  IMAD.SHL.U32 R8, R7.reuse, 0x2, RZ ;  /* 0x0000000207087824 */ /* 0x040fe400078e00ff */
[----:B------:R0:W-:Y:S03]  /*2870*/  STL [R1+0x20], RZ ;  /* 0x000020ff01007387 */ /* 0x0001e60000100800 */
[----:B------:R-:W-:Y:S01]  /*2880*/  LOP3.LUT R6, R7, R8, R6, 0x96, !PT ;  /* 0x0000000807067212 */ /* 0x000fe200078e9606 */
[----:B------:R-:W-:Y:S01]  /*2890*/  IMAD.MOV.U32 R7, RZ, RZ, 0x2f800000 ;  /* 0x2f800000ff077424 */ /* 0x000fe200078e00ff */
[----:B------:R0:W-:Y:S01]  /*28a0*/  STL.64 [R1+0x28], RZ ;  /* 0x000028ff01007387 */ /* 0x0001e20000100a00 */
[----:B------:R-:W-:Y:S01]  /*28b0*/  IMAD.MOV.U32 R8, RZ, RZ, R5 ;  /* 0x000000ffff087224 */ /* 0x000fe200078e0005 */
[----:B------:R-:W-:Y:S01]  /*28c0*/  LOP3.LUT R9, R6, R5, RZ, 0x3c, !PT ;  /* 0x0000000506097212 */ /* 0x000fe200078e3cff */
[----:B----4-:R-:W-:-:S04]  /*28d0*/  UIMAD UR4, UR5, UR4, URZ ;  /* 0x00000004050472a4 */ /* 0x010fc8000f8e02ff */
[----:B------:R-:W-:Y:S01]  /*28e0*/  VIADD R6, R9, UR6 ;  /* 0x0000000609067c36 */ /* 0x000fe20008000000 */
[----:B------:R0:W-:Y:S01]  /*28f0*/  STL.64 [R1+0x10], R8 ;  /* 0x0000100801007387 */ /* 0x0001e20000100a00 */
[----:B-1----:R-:W-:-:S03]  /*2900*/  IMAD.WIDE R10, R0, 0x4, R10 ;  /* 0x00000004000a7825 */ /* 0x002fc600078e020a */
[----:B------:R-:W-:Y:S01]  /*2910*/  I2FP.F32.U32 R6, R6 ;  /* 0x0000000600067245 */ /* 0x000fe20000201000 */
[----:B------:R-:W-:-:S04]  /*2920*/  VIADD R0, R0, UR7 ;  /* 0x0000000700007c36 */ /* 0x000fc80008000000 */
[----:B------:R-:W-:Y:S01]  /*2930*/  FFMA R12, R6, R7, 1.1641532182693481445e-10 ;  /* 0x2f000000060c7423 */ /* 0x000fe20000000007 */
[----:B------:R-:W-:Y:S01]  /*2940*/  IMAD.MOV.U32 R6, RZ, RZ, R3 ;  /* 0x000000ffff067224 */ /* 0x000fe200078e0003 */
[----:B------:R-:W-:Y:S01]  /*2950*/  ISETP.GE.AND P0, PT, R0, UR4, PT ;  /* 0x0000000400007c0c */ /* 0x000fe2000bf06270 */
[----:B------:R-:W-:Y:S02]  /*2960*/  IMAD.MOV.U32 R7, RZ, RZ, R4 ;  /* 0x000000ffff077224 */ /* 0x000fe400078e0004 */
[----:B------:R-:W-:-:S03]  /*2970*/  FMUL R3, R12, 0.10000000149011611938 ;  /* 0x3dcccccd0c037820 */ /* 0x000fc60000400000 */
[----:B------:R0:W-:Y:S04]  /*2980*/  STL.64 [R1+0x8], R6 ;  /* 0x0000080601007387 */ /* 0x0001e80000100a00 */
[----:B------:R0:W-:Y:S03]  /*2990*/  STG.E desc[UR12][R10.64], R3 ;  /* 0x000000030a007986 */ /* 0x0001e6000c10190c */
[----:B------:R-:W-:Y:S05]  /*29a0*/  @!P0 BRA `(.L_x_90) ;  /* 0xffffffd400f48947 */ /* 0x000fea000383ffff */
[----:B------:R-:W-:Y:S05]  /*29b0*/  EXIT ;  /* 0x000000000000794d */ /* 0x000fea0003800000 */
.L_x_91:
        /* <DEDUP_REMOVED lines=12> */
.L_x_100:


//--------------------- .text._Z6matmulPfS_S_iii  --------------------------
	.section	.text._Z6matmulPfS_S_iii,"ax",@progbits
	.align	128
        .global         _Z6matmulPfS_S_iii
        .type           _Z6matmulPfS_S_iii,@function
        .size           _Z6matmulPfS_S_iii,(.L_x_101 - _Z6matmulPfS_S_iii)
        .other          _Z6matmulPfS_S_iii,@"STO_CUDA_ENTRY STV_DEFAULT"
_Z6matmulPfS_S_iii:
.text._Z6matmulPfS_S_iii:
[----:B------:R-:W-:Y:S01]  /*0000*/  LDC R1, c[0x0][0x37c] ;  /* 0x0000df00ff017b82 */ /* 0x000fe20000000800 */
[----:B------:R-:W0:Y:S07]  /*0010*/  S2R R5, SR_TID.X ;  /* 0x0000000000057919 */ /* 0x000e2e0000002100 */
[----:B------:R-:W1:Y:S01]  /*0020*/  LDC R16, c[0x0][0x364] ;  /* 0x0000d900ff107b82 */ /* 0x000e620000000800 */
[----:B------:R-:W2:Y:S01]  /*0030*/  LDCU UR6, c[0x0][0x398] ;  /* 0x00007300ff0677ac */ /* 0x000ea20008000800 */
[----:B------:R-:W1:Y:S06]  /*0040*/  S2R R3, SR_TID.Y ;  /* 0x0000000000037919 */ /* 0x000e6c0000002200 */
[----:B------:R-:W0:Y:S08]  /*0050*/  S2UR UR5, SR_CTAID.X ;  /* 0x00000000000579c3 */ /* 0x000e300000002500 */
[----:B------:R-:W0:Y:S08]  /*0060*/  LDC R0, c[0x0][0x360] ;  /* 0x0000d800ff007b82 */ /* 0x000e300000000800 */
[----:B------:R-:W1:Y:S08]  /*0070*/  S2UR UR4, SR_CTAID.Y ;  /* 0x00000000000479c3 */ /* 0x000e700000002600 */
[----:B------:R-:W3:Y:S01]  /*0080*/  LDC R17, c[0x0][0x3a0] ;  /* 0x0000e800ff117b82 */ /* 0x000ee20000000800 */
[----:B0-----:R-:W-:-:S02]  /*0090*/  IMAD R0, R0, UR5, R5 ;  /* 0x0000000500007c24 */ /* 0x001fc4000f8e0205 */
[----:B-1----:R-:W-:-:S03]  /*00a0*/  IMAD R16, R16, UR4, R3 ;  /* 0x0000000410107c24 */ /* 0x002fc6000f8e0203 */
[----:B---3--:R-:W-:-:S04]  /*00b0*/  ISETP.GE.AND P0, PT, R0, R17, PT ;  /* 0x000000110000720c */ /* 0x008fc80003f06270 */
[----:B--2---:R-:W-:-:S13]  /*00c0*/  ISETP.GE.OR P0, PT, R16, UR6, P0 ;  /* 0x0000000610007c0c */ /* 0x004fda0008706670 */
[----:B------:R-:W-:Y:S05]  /*00d0*/  @P0 EXIT ;  /* 0x000000000000094d */ /* 0x000fea0003800000 */
[----:B------:R-:W0:Y:S01]  /*00e0*/  LDC R19, c[0x0][0x39c] ;  /* 0x0000e700ff137b82 */ /* 0x000e220000000800 */
[----:B------:R-:W1:Y:S01]  /*00f0*/  LDCU.64 UR4, c[0x0][0x358] ;  /* 0x00006b00ff0477ac */ /* 0x000e620008000a00 */
[----:B------:R-:W-:Y:S01]  /*0100*/  HFMA2 R24, -RZ, RZ, 0, 0 ;  /* 0x00000000ff187431 */ /* 0x000fe200000001ff */
[----:B0-----:R-:W-:-:S13]  /*0110*/  ISETP.GE.AND P0, PT, R19, 0x1, PT ;  /* 0x000000011300780c */ /* 0x001fda0003f06270 */
[----:B-1----:R-:W-:Y:S05]  /*0120*/  @!P0 BRA `(.L_x_92) ;  /* 0x0000000400e08947 */ /* 0x002fea0003800000 */
[C---:B------:R-:W-:Y:S01]  /*0130*/  ISETP.GE.U32.AND P1, PT, R19.reuse, 0x8, PT ;  /* 0x000000081300780c */ /* 0x040fe20003f26070 */
[----:B------:R-:W-:Y:S01]  /*0140*/  IMAD R20, R16, R19, RZ ;  /* 0x0000001310147224 */ /* 0x000fe200078e02ff */
[----:B------:R-:W-:Y:S02]  /*0150*/  LOP3.LUT R27, R19, 0x7, RZ, 0xc0, !PT ;  /* 0x00000007131b7812 */ /* 0x000fe400078ec0ff */
[----:B------:R-:W-:Y:S02]  /*0160*/  MOV R24, RZ ;  /* 0x000000ff00187202 */ /* 0x000fe40000000f00 */
[----:B------:R-:W-:Y:S02]  /*0170*/  ISETP.NE.AND P0, PT, R27, RZ, PT ;  /* 0x000000ff1b00720c */ /* 0x000fe40003f05270 */
[----:B------:R-:W-:-:S05]  /*0180*/  MOV R21, RZ ;  /* 0x000000ff00157202 */ /* 0x000fca0000000f00 */
[----:B------:R-:W-:Y:S06]  /*0190*/  @!P1 BRA `(.L_x_93) ;  /* 0x0000000000c49947 */ /* 0x000fec0003800000 */
[----:B------:R-:W0:Y:S01]  /*01a0*/  LDC.64 R2, c[0x0][0x380] ;  /* 0x0000e000ff027b82 */ /* 0x000e220000000a00 */
[----:B------:R-:W-:Y:S02]  /*01b0*/  LOP3.LUT R21, R19, 0x7ffffff8, RZ, 0xc0, !PT ;  /* 0x7ffffff813157812 */ /* 0x000fe400078ec0ff */
[----:B------:R-:W-:Y:S02]  /*01c0*/  MOV R24, RZ ;  /* 0x000000ff00187202 */ /* 0x000fe40000000f00 */
[----:B------:R-:W-:Y:S02]  /*01d0*/  MOV R18, R0 ;  /* 0x0000000000127202 */ /* 0x000fe40000000f00 */
[----:B------:R-:W-:Y:S01]  /*01e0*/  IADD3 R22, PT, PT, -R21, RZ, RZ ;  /* 0x000000ff15167210 */ /* 0x000fe20007ffe1ff */
[----:B0-----:R-:W-:-:S03]  /*01f0*/  IMAD.WIDE.U32 R2, R20, 0x4, R2 ;  /* 0x0000000414027825 */ /* 0x001fc600078e0002 */
[----:B------:R-:W-:-:S04]  /*0200*/  IADD3 R4, P1, PT, R2, 0x10, RZ ;  /* 0x0000001002047810 */ /* 0x000fc80007f3e0ff */
[----:B------:R-:W-:-:S09]  /*0210*/  IADD3.X R5, PT, PT, RZ, R3, RZ, P1, !PT ;  /* 0x00000003ff057210 */ /* 0x000fd20000ffe4ff */
.L_x_94:
[----:B------:R-:W0:Y:S01]  /*0220*/  LDC.64 R14, c[0x0][0x388] ;  /* 0x0000e200ff0e7b82 */ /* 0x000e220000000a00 */
[----:B------:R-:W-:Y:S02]  /*0230*/  MOV R2, R4 ;  /* 0x0000000400027202 */ /* 0x000fe40000000f00 */
[----:B------:R-:W-:-:S05]  /*0240*/  MOV R3, R5 ;  /* 0x0000000500037202 */ /* 0x000fca0000000f00 */
[----:B------:R-:W2:Y:S04]  /*0250*/  LDG.E R25, desc[UR4][R2.64+-0x10] ;  /* 0xfffff00402197981 */ /* 0x000ea8000c1e1900 */
[----:B------:R-:W3:Y:S04]  /*0260*/  LDG.E R23, desc[UR4][R2.64+-0xc] ;  /* 0xfffff40402177981 */ /* 0x000ee8000c1e1900 */
[----:B------:R-:W4:Y:S04]  /*0270*/  LDG.E R29, desc[UR4][R2.64+-0x8] ;  /* 0xfffff804021d7981 */ /* 0x000f28000c1e1900 */
[----:B------:R-:W5:Y:S01]  /*0280*/  LDG.E R28, desc[UR4][R2.64+-0x4] ;  /* 0xfffffc04021c7981 */ /* 0x000f62000c1e1900 */
[----:B0-----:R-:W-:-:S05]  /*0290*/  IMAD.WIDE R14, R18, 0x4, R14 ;  /* 0x00000004120e7825 */ /* 0x001fca00078e020e */
[----:B------:R0:W2:Y:S01]  /*02a0*/  LDG.E R26, desc[UR4][R14.64] ;  /* 0x000000040e1a7981 */ /* 0x0000a2000c1e1900 */
[----:B------:R-:W-:-:S04]  /*02b0*/  IMAD.WIDE R12, R17, 0x4, R14 ;  /* 0x00000004110c7825 */ /* 0x000fc800078e020e */
[C---:B------:R-:W-:Y:S02]  /*02c0*/  IMAD.WIDE R4, R17.reuse, 0x4, R12 ;  /* 0x0000000411047825 */ /* 0x040fe400078e020c */
[----:B------:R-:W3:Y:S02]  /*02d0*/  LDG.E R12, desc[UR4][R12.64] ;  /* 0x000000040c0c7981 */ /* 0x000ee4000c1e1900 */
[C---:B------:R-:W-:Y:S02]  /*02e0*/  IMAD.WIDE R8, R17.reuse, 0x4, R4 ;  /* 0x0000000411087825 */ /* 0x040fe400078e0204 */
[----:B------:R-:W4:Y:S02]  /*02f0*/  LDG.E R4, desc[UR4][R4.64] ;  /* 0x0000000404047981 */ /* 0x000f24000c1e1900 */
[C---:B------:R-:W-:Y:S02]  /*0300*/  IMAD.WIDE R6, R17.reuse, 0x4, R8 ;  /* 0x0000000411067825 */ /* 0x040fe400078e0208 */
[----:B------:R-:W5:Y:S02]  /*0310*/  LDG.E R8, desc[UR4][R8.64] ;  /* 0x0000000408087981 */ /* 0x000f64000c1e1900 */
[----:B------:R-:W-:-:S02]  /*0320*/  IMAD.WIDE R10, R17, 0x4, R6 ;  /* 0x00000004110a7825 */ /* 0x000fc400078e0206 */
[----:B------:R-:W5:Y:S04]  /*0330*/  LDG.E R5, desc[UR4][R2.64] ;  /* 0x0000000402057981 */ /* 0x000f68000c1e1900 */
[----:B------:R-:W5:Y:S01]  /*0340*/  LDG.E R6, desc[UR4][R6.64] ;  /* 0x0000000406067981 */ /* 0x000f62000c1e1900 */
[----:B0-----:R-:W-:-:S03]  /*0350*/  IMAD.WIDE R14, R17, 0x4, R10 ;  /* 0x00000004110e7825 */ /* 0x001fc600078e020a */
[----:B------:R-:W5:Y:S04]  /*0360*/  LDG.E R10, desc[UR4][R10.64] ;  /* 0x000000040a0a7981 */ /* 0x000f68000c1e1900 */
[----:B------:R-:W5:Y:S04]  /*0370*/  LDG.E R13, desc[UR4][R14.64] ;  /* 0x000000040e0d7981 */ /* 0x000f68000c1e1900 */
[----:B------:R-:W5:Y:S04]  /*0380*/  LDG.E R7, desc[UR4][R2.64+0x4] ;  /* 0x0000040402077981 */ /* 0x000f68000c1e1900 */
[----:B------:R-:W5:Y:S01]  /*0390*/  LDG.E R9, desc[UR4][R2.64+0xc] ;  /* 0x00000c0402097981 */ /* 0x000f62000c1e1900 */
[----:B--2---:R-:W-:Y:S01]  /*03a0*/  FFMA R26, R25, R26, R24 ;  /* 0x0000001a191a7223 */ /* 0x004fe20000000018 */
[----:B------:R-:W-:-:S02]  /*03b0*/  IMAD.WIDE R24, R17, 0x4, R14 ;  /* 0x0000000411187825 */ /* 0x000fc400078e020e */
[----:B------:R-:W2:Y:S04]  /*03c0*/  LDG.E R14, desc[UR4][R2.64+0x8] ;  /* 0x00000804020e7981 */ /* 0x000ea8000c1e1900 */
[----:B------:R-:W2:Y:S01]  /*03d0*/  LDG.E R24, desc[UR4][R24.64] ;  /* 0x0000000418187981 */ /* 0x000ea2000c1e1900 */
[----:B---3--:R-:W-:Y:S01]  /*03e0*/  FFMA R12, R23, R12, R26 ;  /* 0x0000000c170c7223 */ /* 0x008fe2000000001a */
[----:B------:R-:W-:-:S03]  /*03f0*/  IADD3 R22, PT, PT, R22, 0x8, RZ ;  /* 0x0000000816167810 */ /* 0x000fc60007ffe0ff */
[----:B----4-:R-:W-:Y:S01]  /*0400*/  FFMA R29, R29, R4, R12 ;  /* 0x000000041d1d7223 */ /* 0x010fe2000000000c */
[----:B------:R-:W-:-:S03]  /*0410*/  ISETP.NE.AND P1, PT, R22, RZ, PT ;  /* 0x000000ff1600720c */ /* 0x000fc60003f25270 */
[----:B-----5:R-:W-:Y:S01]  /*0420*/  FFMA R8, R28, R8, R29 ;  /* 0x000000081c087223 */ /* 0x020fe2000000001d */
[----:B------:R-:W-:-:S03]  /*0430*/  IADD3 R4, P2, PT, R2, 0x20, RZ ;  /* 0x0000002002047810 */ /* 0x000fc60007f5e0ff */
[----:B------:R-:W-:Y:S01]  /*0440*/  FFMA R6, R5, R6, R8 ;  /* 0x0000000605067223 */ /* 0x000fe20000000008 */
[----:B------:R-:W-:Y:S02]  /*0450*/  IADD3.X R5, PT, PT, RZ, R3, RZ, P2, !PT ;  /* 0x00000003ff057210 */ /* 0x000fe400017fe4ff */
[----:B------:R-:W-:Y:S01]  /*0460*/  LEA R18, R17, R18, 0x3 ;  /* 0x0000001211127211 */ /* 0x000fe200078e18ff */
[----:B------:R-:W-:-:S04]  /*0470*/  FFMA R7, R7, R10, R6 ;  /* 0x0000000a07077223 */ /* 0x000fc80000000006 */
[----:B--2---:R-:W-:-:S04]  /*0480*/  FFMA R14, R14, R13, R7 ;  /* 0x0000000d0e0e7223 */ /* 0x004fc80000000007 */
[----:B------:R-:W-:Y:S01]  /*0490*/  FFMA R24, R9, R24, R14 ;  /* 0x0000001809187223 */ /* 0x000fe2000000000e */
[----:B------:R-:W-:Y:S06]  /*04a0*/  @P1 BRA `(.L_x_94) ;  /* 0xfffffffc005c1947 */ /* 0x000fec000383ffff */
.L_x_93:
[----:B------:R-:W-:Y:S05]  /*04b0*/  @!P0 BRA `(.L_x_92) ;  /* 0x0000000000fc8947 */ /* 0x000fea0003800000 */
[----:B------:R-:W-:Y:S02]  /*04c0*/  ISETP.GE.U32.AND P1, PT, R27, 0x4, PT ;  /* 0x000000041b00780c */ /* 0x000fe40003f26070 */
[----:B------:R-:W-:-:S04]  /*04d0*/  LOP3.LUT R14, R19, 0x3, RZ, 0xc0, !PT ;  /* 0x00000003130e7812 */ /* 0x000fc800078ec0ff */
[----:B------:R-:W-:-:S07]  /*04e0*/  ISETP.NE.AND P0, PT, R14, RZ, PT ;  /* 0x000000ff0e00720c */ /* 0x000fce0003f05270 */
[----:B------:R-:W-:Y:S06]  /*04f0*/  @!P1 BRA `(.L_x_95) ;  /* 0x00000000006c9947 */ /* 0x000fec0003800000 */
[----:B------:R-:W0:Y:S01]  /*0500*/  LDC.64 R4, c[0x0][0x388] ;  /* 0x0000e200ff047b82 */ /* 0x000e220000000a00 */
[----:B------:R-:W1:Y:S01]  /*0510*/  LDCU.64 UR6, c[0x0][0x380] ;  /* 0x00007000ff0677ac */ /* 0x000e620008000a00 */
[----:B------:R-:W-:Y:S01]  /*0520*/  IMAD R7, R21, R17, R0 ;  /* 0x0000001115077224 */ /* 0x000fe200078e0200 */
[CC--:B------:R-:W-:Y:S02]  /*0530*/  IADD3 R3, PT, PT, R20.reuse, R21.reuse, RZ ;  /* 0x0000001514037210 */ /* 0x0c0fe40007ffe0ff */
[----:B------:R-:W-:-:S03]  /*0540*/  IADD3 R8, P1, PT, R20, R21, RZ ;  /* 0x0000001514087210 */ /* 0x000fc60007f3e0ff */
[----:B------:R-:W2:Y:S01]  /*0550*/  LDC.64 R12, c[0x0][0x380] ;  /* 0x0000e000ff0c7b82 */ /* 0x000ea20000000a00 */
[----:B0-----:R-:W-:-:S04]  /*0560*/  IMAD.WIDE R4, R7, 0x4, R4 ;  /* 0x0000000407047825 */ /* 0x001fc800078e0204 */
[----:B------:R-:W-:Y:S02]  /*0570*/  IMAD.WIDE R6, R17, 0x4, R4 ;  /* 0x0000000411067825 */ /* 0x000fe400078e0204 */
[----:B------:R-:W3:Y:S02]  /*0580*/  LDG.E R4, desc[UR4][R4.64] ;  /* 0x0000000404047981 */ /* 0x000ee4000c1e1900 */
[----:B--2---:R-:W-:Y:S01]  /*0590*/  IMAD.WIDE.U32 R12, R3, 0x4, R12 ;  /* 0x00000004030c7825 */ /* 0x004fe200078e000c */
[----:B------:R-:W-:Y:S02]  /*05a0*/  IADD3.X R3, PT, PT, RZ, RZ, RZ, P1, !PT ;  /* 0x000000ffff037210 */ /* 0x000fe40000ffe4ff */
[----:B-1----:R-:W-:-:S03]  /*05b0*/  LEA R2, P1, R8, UR6, 0x2 ;  /* 0x0000000608027c11 */ /* 0x002fc6000f8210ff */
[----:B------:R-:W3:Y:S01]  /*05c0*/  LDG.E R13, desc[UR4][R12.64] ;  /* 0x000000040c0d7981 */ /* 0x000ee2000c1e1900 */
[----:B------:R-:W-:Y:S01]  /*05d0*/  LEA.HI.X R3, R8, UR7, R3, 0x2, P1 ;  /* 0x0000000708037c11 */ /* 0x000fe200088f1403 */
[C---:B------:R-:W-:Y:S02]  /*05e0*/  IMAD.WIDE R8, R17.reuse, 0x4, R6 ;  /* 0x0000000411087825 */ /* 0x040fe400078e0206 */
[----:B------:R-:W2:Y:S04]  /*05f0*/  LDG.E R6, desc[UR4][R6.64] ;  /* 0x0000000406067981 */ /* 0x000ea8000c1e1900 */
[----:B------:R-:W2:Y:S01]  /*0600*/  LDG.E R15, desc[UR4][R2.64+0x4] ;  /* 0x00000404020f7981 */ /* 0x000ea2000c1e1900 */
[----:B------:R-:W-:-:S03]  /*0610*/  IMAD.WIDE R10, R17, 0x4, R8 ;  /* 0x00000004110a7825 */ /* 0x000fc600078e0208 */
[----:B------:R-:W4:Y:S04]  /*0620*/  LDG.E R22, desc[UR4][R8.64] ;  /* 0x0000000408167981 */ /* 0x000f28000c1e1900 */
[----:B------:R-:W4:Y:S04]  /*0630*/  LDG.E R18, desc[UR4][R2.64+0x8] ;  /* 0x0000080402127981 */ /* 0x000f28000c1e1900 */
[----:B------:R-:W5:Y:S04]  /*0640*/  LDG.E R26, desc[UR4][R2.64+0xc] ;  /* 0x00000c04021a7981 */ /* 0x000f68000c1e1900 */
[----:B------:R-:W5:Y:S01]  /*0650*/  LDG.E R10, desc[UR4][R10.64] ;  /* 0x000000040a0a7981 */ /* 0x000f62000c1e1900 */
[----:B------:R-:W-:Y:S01]  /*0660*/  IADD3 R21, PT, PT, R21, 0x4, RZ ;  /* 0x0000000415157810 */ /* 0x000fe20007ffe0ff */
[----:B---3--:R-:W-:-:S04]  /*0670*/  FFMA R24, R13, R4, R24 ;  /* 0x000000040d187223 */ /* 0x008fc80000000018 */
[----:B--2---:R-:W-:-:S04]  /*0680*/  FFMA R15, R15, R6, R24 ;  /* 0x000000060f0f7223 */ /* 0x004fc80000000018 */
[----:B----4-:R-:W-:-:S04]  /*0690*/  FFMA R15, R18, R22, R15 ;  /* 0x00000016120f7223 */ /* 0x010fc8000000000f */
[----:B-----5:R-:W-:-:S07]  /*06a0*/  FFMA R24, R26, R10, R15 ;  /* 0x0000000a1a187223 */ /* 0x020fce000000000f */
.L_x_95:
[----:B------:R-:W-:Y:S05]  /*06b0*/  @!P0 BRA `(.L_x_92) ;  /* 0x00000000007c8947 */ /* 0x000fea0003800000 */
[----:B------:R-:W-:Y:S01]  /*06c0*/  ISETP.NE.AND P1, PT, R14, 0x1, PT ;  /* 0x000000010e00780c */ /* 0x000fe20003f25270 */
[----:B------:R-:W0:Y:S01]  /*06d0*/  LDC.64 R10, c[0x0][0x380] ;  /* 0x0000e000ff0a7b82 */ /* 0x000e220000000a00 */
[----:B------:R-:W-:-:S04]  /*06e0*/  LOP3.LUT R19, R19, 0x1, RZ, 0xc0, !PT ;  /* 0x0000000113137812 */ /* 0x000fc800078ec0ff */
[----:B------:R-:W-:-:S03]  /*06f0*/  ISETP.NE.U32.AND P0, PT, R19, 0x1, PT ;  /* 0x000000011300780c */ /* 0x000fc60003f05070 */
[----:B------:R-:W1:Y:S04]  /*0700*/  LDC.64 R8, c[0x0][0x388] ;  /* 0x0000e200ff087b82 */ /* 0x000e680000000a00 */
[CC--:B------:R-:W-:Y:S02]  /*0710*/  @P1 IADD3 R13, PT, PT, R20.reuse, R21.reuse, RZ ;  /* 0x00000015140d1210 */ /* 0x0c0fe40007ffe0ff */
[----:B------:R-:W-:Y:S02]  /*0720*/  @P1 IADD3 R12, P2, PT, R20, R21, RZ ;  /* 0x00000015140c1210 */ /* 0x000fe40007f5e0ff */
[----:B------:R-:W2:Y:S02]  /*0730*/  @P1 LDC.64 R2, c[0x0][0x380] ;  /* 0x0000e000ff021b82 */ /* 0x000ea40000000a00 */
[----:B------:R-:W-:-:S06]  /*0740*/  @P1 IADD3.X R14, PT, PT, RZ, RZ, RZ, P2, !PT ;  /* 0x000000ffff0e1210 */ /* 0x000fcc00017fe4ff */
[----:B------:R-:W3:Y:S01]  /*0750*/  LDC.64 R4, c[0x0][0x380] ;  /* 0x0000e000ff047b82 */ /* 0x000ee20000000a00 */
[----:B0-----:R-:W-:-:S04]  /*0760*/  @P1 IMAD.WIDE.U32 R10, R13, 0x4, R10 ;  /* 0x000000040d0a1825 */ /* 0x001fc800078e000a */
[C---:B------:R-:W-:Y:S01]  /*0770*/  @P1 IMAD R13, R21.reuse, R17, R0 ;  /* 0x00000011150d1224 */ /* 0x040fe200078e0200 */
[----:B------:R-:W-:Y:S01]  /*0780*/  @P1 IADD3 R21, PT, PT, R21, 0x2, RZ ;  /* 0x0000000215151810 */ /* 0x000fe20007ffe0ff */
[----:B------:R-:W4:Y:S01]  /*0790*/  @P1 LDG.E R11, desc[UR4][R10.64] ;  /* 0x000000040a0b1981 */ /* 0x000f22000c1e1900 */
[----:B------:R-:W0:Y:S01]  /*07a0*/  LDC.64 R6, c[0x0][0x388] ;  /* 0x0000e200ff067b82 */ /* 0x000e220000000a00 */
[----:B-1----:R-:W-:Y:S01]  /*07b0*/  @P1 IMAD.WIDE R8, R13, 0x4, R8 ;  /* 0x000000040d081825 */ /* 0x002fe200078e0208 */
[----:B------:R-:W-:Y:S02]  /*07c0*/  @!P0 IADD3 R15, PT, PT, R20, R21, RZ ;  /* 0x00000015140f8210 */ /* 0x000fe40007ffe0ff */
[----:B--2---:R-:W-:Y:S01]  /*07d0*/  @P1 LEA R2, P2, R12, R2, 0x2 ;  /* 0x000000020c021211 */ /* 0x004fe200078410ff */
[----:B------:R-:W-:-:S03]  /*07e0*/  @!P0 IMAD R21, R21, R17, R0 ;  /* 0x0000001115158224 */ /* 0x000fc600078e0200 */
[----:B------:R-:W-:Y:S01]  /*07f0*/  @P1 LEA.HI.X R3, R12, R3, R14, 0x2, P2 ;  /* 0x000000030c031211 */ /* 0x000fe200010f140e */
[----:B------:R-:W-:Y:S01]  /*0800*/  @P1 IMAD.WIDE R12, R17, 0x4, R8 ;  /* 0x00000004110c1825 */ /* 0x000fe200078e0208 */
[----:B------:R-:W4:Y:S03]  /*0810*/  @P1 LDG.E R14, desc[UR4][R8.64] ;  /* 0x00000004080e1981 */ /* 0x000f26000c1e1900 */
[----:B---3--:R-:W-:Y:S01]  /*0820*/  @!P0 IMAD.WIDE.U32 R4, R15, 0x4, R4 ;  /* 0x000000040f048825 */ /* 0x008fe200078e0004 */
[----:B------:R-:W2:Y:S04]  /*0830*/  @P1 LDG.E R2, desc[UR4][R2.64+0x4] ;  /* 0x0000040402021981 */ /* 0x000ea8000c1e1900 */
[----:B------:R-:W2:Y:S01]  /*0840*/  @P1 LDG.E R12, desc[UR4][R12.64] ;  /* 0x000000040c0c1981 */ /* 0x000ea2000c1e1900 */
[----:B0-----:R-:W-:-:S03]  /*0850*/  @!P0 IMAD.WIDE R6, R21, 0x4, R6 ;  /* 0x0000000415068825 */ /* 0x001fc600078e0206 */
[----:B------:R-:W3:Y:S04]  /*0860*/  @!P0 LDG.E R5, desc[UR4][R4.64] ;  /* 0x0000000404058981 */ /* 0x000ee8000c1e1900 */
[----:B------:R-:W3:Y:S01]  /*0870*/  @!P0 LDG.E R6, desc[UR4][R6.64] ;  /* 0x0000000406068981 */ /* 0x000ee2000c1e1900 */
[----:B----4-:R-:W-:-:S04]  /*0880*/  @P1 FFMA R11, R11, R14, R24 ;  /* 0x0000000e0b0b1223 */ /* 0x010fc80000000018 */
[----:B--2---:R-:W-:-:S04]  /*0890*/  @P1 FFMA R24, R2, R12, R11 ;  /* 0x0000000c02181223 */ /* 0x004fc8000000000b */
[----:B---3--:R-:W-:-:S07]  /*08a0*/  @!P0 FFMA R24, R5, R6, R24 ;  /* 0x0000000605188223 */ /* 0x008fce0000000018 */
.L_x_92:
[----:B------:R-:W0:Y:S01]  /*08b0*/  LDC.64 R2, c[0x0][0x390] ;  /* 0x0000e400ff027b82 */ /* 0x000e220000000a00 */
[----:B------:R-:W-:-:S04]  /*08c0*/  IMAD R17, R16, R17, R0 ;  /* 0x0000001110117224 */ /* 0x000fc800078e0200 */
[----:B0-----:R-:W-:-:S05]  /*08d0*/  IMAD.WIDE R2, R17, 0x4, R2 ;  /* 0x0000000411027825 */ /* 0x001fca00078e0202 */
[----:B------:R-:W-:Y:S01]  /*08e0*/  STG.E desc[UR4][R2.64], R24 ;  /* 0x0000001802007986 */ /* 0x000fe2000c101904 */
[----:B------:R-:W-:Y:S05]  /*08f0*/  EXIT ;  /* 0x000000000000794d */ /* 0x000fea0003800000 */
.L_x_96:
        /* <DEDUP_REMOVED lines=16> */
.L_x_101:


//--------------------- .nv.global.init           --------------------------
	.section	.nv.global.init,"aw",@progbits
	.align	4
.nv.global.init:
	.type		mrg32k3aM1SubSeq,@object
	.size		mrg32k3aM1SubSeq,(mrg32k3aM2SubSeq - mrg32k3aM1SubSeq)
mrg32k3aM1SubSeq:
        /*0000*/ 	.byte	0x0b, 0xcc, 0xee, 0x04, 0x73, 0x29, 0x8b, 0x6f, 0xf6, 0x53, 0x03, 0xf6, 0x23, 0xf6, 0xea, 0xda
        /* <DEDUP_REMOVED lines=125> */
	.type		mrg32k3aM2SubSeq,@object
	.size		mrg32k3aM2SubSeq,(mrg32k3aM1 - mrg32k3aM2SubSeq)
mrg32k3aM2SubSeq:
        /* <DEDUP_REMOVED lines=126> */
	.type		mrg32k3aM1,@object
	.size		mrg32k3aM1,(mrg32k3aM1Seq - mrg32k3aM1)
mrg32k3aM1:
        /* <DEDUP_REMOVED lines=144> */
	.type		mrg32k3aM1Seq,@object
	.size		mrg32k3aM1Seq,(mrg32k3aM2 - mrg32k3aM1Seq)
mrg32k3aM1Seq:
        /* <DEDUP_REMOVED lines=144> */
	.type		mrg32k3aM2,@object
	.size		mrg32k3aM2,(mrg32k3aM2Seq - mrg32k3aM2)
mrg32k3aM2:
        /* <DEDUP_REMOVED lines=144> */
	.type		mrg32k3aM2Seq,@object
	.size		mrg32k3aM2Seq,(precalc_xorwow_matrix - mrg32k3aM2Seq)
mrg32k3aM2Seq:
        /* <DEDUP_REMOVED lines=144> */
	.type		precalc_xorwow_matrix,@object
	.size		precalc_xorwow_matrix,(precalc_xorwow_offset_matrix - precalc_xorwow_matrix)
precalc_xorwow_matrix:
        /* <DEDUP_REMOVED lines=6400> */
	.type		precalc_xorwow_offset_matrix,@object
	.size		precalc_xorwow_offset_matrix,(.L_1 - precalc_xorwow_offset_matrix)
precalc_xorwow_offset_matrix:
        /* <DEDUP_REMOVED lines=6400> */
.L_1:


//--------------------- .nv.shared._Z22flash_attention_kernelPKfS0_S0_PfS1_S1_ii --------------------------
	.section	.nv.shared._Z22flash_attention_kernelPKfS0_S0_PfS1_S1_ii,"aw",@nobits
	.sectionflags	@""
	.align	16
	.zero		1024


//--------------------- .nv.shared.reserved.0     --------------------------
	.section	.nv.shared.reserved.0,"aw",@nobits
	.weak		__nv_reservedSMEM_offset_0_alias
	.size		__nv_reservedSMEM_offset_0_alias, 0, 64
	.other		__nv_reservedSMEM_offset_0_alias,@"STO_CUDA_RESERVED_SHARED STV_DEFAULT"
__nv_reservedSMEM_offset_0_alias:
	.zero		0
	.zero		64


//--------------------- .nv.shared._Z24initialize_random_matrixPfiiy --------------------------
	.section	.nv.shared._Z24initialize_random_matrixPfiiy,"aw",@nobits
	.sectionflags	@""
	.align	16
	.zero		1024


//--------------------- .nv.shared._Z6matmulPfS_S_iii --------------------------
	.section	.nv.shared._Z6matmulPfS_S_iii,"aw",@nobits
	.sectionflags	@""
	.align	16
	.zero		1024


//--------------------- .nv.constant0._Z22flash_attention_kernelPKfS0_S0_PfS1_S1_ii --------------------------
	.section	.nv.constant0._Z22flash_attention_kernelPKfS0_S0_PfS1_S1_ii,"a",@progbits
	.sectionflags	@""
	.align	4
.nv.constant0._Z22flash_attention_kernelPKfS0_S0_PfS1_S1_ii:
	.zero		952


//--------------------- .nv.constant0._Z24initialize_random_matrixPfiiy --------------------------
	.section	.nv.constant0._Z24initialize_random_matrixPfiiy,"a",@progbits
	.sectionflags	@""
	.align	4
.nv.constant0._Z24initialize_random_matrixPfiiy:
	.zero		920


//--------------------- .nv.constant0._Z6matmulPfS_S_iii --------------------------
	.section	.nv.constant0._Z6matmulPfS_S_iii,"a",@progbits
	.sectionflags	@""
	.align	4
.nv.constant0._Z6matmulPfS_S_iii:
	.zero		932


//--------------------- SYMBOLS --------------------------

	.type		.nv.reservedSmem.offset0,@object
	.size		.nv.reservedSmem.offset0,0x4
	.type		.nv.reservedSmem.cap,@object
	.size		.nv.reservedSmem.cap,0x4
	.type		malloc,@function
	.type		free,@function
